//
// Generated by NVIDIA NVVM Compiler
//
// Compiler Build ID: CL-36424714
// Cuda compilation tools, release 13.0, V13.0.88
// Based on NVVM 20.0.0
//

.version 9.0
.target sm_100
.address_size 64

	// .globl	_Z12assignKernelPiS_S_PdS0_ii

.visible .entry _Z12assignKernelPiS_S_PdS0_ii(
	.param .u64 .ptr .align 1 _Z12assignKernelPiS_S_PdS0_ii_param_0,
	.param .u64 .ptr .align 1 _Z12assignKernelPiS_S_PdS0_ii_param_1,
	.param .u64 .ptr .align 1 _Z12assignKernelPiS_S_PdS0_ii_param_2,
	.param .u64 .ptr .align 1 _Z12assignKernelPiS_S_PdS0_ii_param_3,
	.param .u64 .ptr .align 1 _Z12assignKernelPiS_S_PdS0_ii_param_4,
	.param .u32 _Z12assignKernelPiS_S_PdS0_ii_param_5,
	.param .u32 _Z12assignKernelPiS_S_PdS0_ii_param_6
)
{
	.reg .pred 	%p<26>;
	.reg .b32 	%r<74>;
	.reg .b64 	%rd<33>;
	.reg .b64 	%fd<117>;

	ld.param.u64 	%rd9, [_Z12assignKernelPiS_S_PdS0_ii_param_0];
	ld.param.u64 	%rd10, [_Z12assignKernelPiS_S_PdS0_ii_param_1];
	ld.param.u64 	%rd11, [_Z12assignKernelPiS_S_PdS0_ii_param_2];
	ld.param.u64 	%rd12, [_Z12assignKernelPiS_S_PdS0_ii_param_3];
	ld.param.u64 	%rd13, [_Z12assignKernelPiS_S_PdS0_ii_param_4];
	ld.param.u32 	%r24, [_Z12assignKernelPiS_S_PdS0_ii_param_5];
	ld.param.u32 	%r25, [_Z12assignKernelPiS_S_PdS0_ii_param_6];
	cvta.to.global.u64 	%rd1, %rd13;
	cvta.to.global.u64 	%rd2, %rd12;
	mov.u32 	%r26, %ctaid.x;
	mov.u32 	%r27, %ntid.x;
	mov.u32 	%r28, %tid.x;
	mad.lo.s32 	%r1, %r26, %r27, %r28;
	setp.ge.s32 	%p1, %r1, %r25;
	@%p1 bra 	$L__BB0_14;
	setp.lt.s32 	%p2, %r24, 1;
	@%p2 bra 	$L__BB0_13;
	cvta.to.global.u64 	%rd14, %rd9;
	mul.wide.s32 	%rd15, %r1, 4;
	add.s64 	%rd16, %rd14, %rd15;
	ld.global.u32 	%r33, [%rd16];
	cvt.rn.f64.s32 	%fd1, %r33;
	cvta.to.global.u64 	%rd17, %rd10;
	add.s64 	%rd18, %rd17, %rd15;
	ld.global.u32 	%r34, [%rd18];
	cvt.rn.f64.s32 	%fd2, %r34;
	and.b32  	%r2, %r24, 7;
	setp.lt.u32 	%p3, %r24, 8;
	mov.f64 	%fd114, 0d41DFFFFFFFC00000;
	mov.b32 	%r68, 0;
	@%p3 bra 	$L__BB0_5;
	and.b32  	%r68, %r24, 2147483640;
	add.s64 	%rd32, %rd2, 32;
	add.s64 	%rd31, %rd1, 32;
	mov.f64 	%fd114, 0d41DFFFFFFFC00000;
	mov.b32 	%r62, 0;
$L__BB0_4:
	.pragma "nounroll";
	ld.global.f64 	%fd12, [%rd32+-32];
	ld.global.f64 	%fd13, [%rd31+-32];
	sub.f64 	%fd14, %fd12, %fd1;
	sub.f64 	%fd15, %fd13, %fd2;
	mul.f64 	%fd16, %fd15, %fd15;
	fma.rn.f64 	%fd17, %fd14, %fd14, %fd16;
	setp.lt.f64 	%p4, %fd17, %fd114;
	selp.b32 	%r37, %r62, %r73, %p4;
	selp.f64 	%fd18, %fd17, %fd114, %p4;
	ld.global.f64 	%fd19, [%rd32+-24];
	ld.global.f64 	%fd20, [%rd31+-24];
	sub.f64 	%fd21, %fd19, %fd1;
	sub.f64 	%fd22, %fd20, %fd2;
	mul.f64 	%fd23, %fd22, %fd22;
	fma.rn.f64 	%fd24, %fd21, %fd21, %fd23;
	setp.lt.f64 	%p5, %fd24, %fd18;
	add.s32 	%r38, %r62, 1;
	selp.b32 	%r39, %r38, %r37, %p5;
	selp.f64 	%fd25, %fd24, %fd18, %p5;
	ld.global.f64 	%fd26, [%rd32+-16];
	ld.global.f64 	%fd27, [%rd31+-16];
	sub.f64 	%fd28, %fd26, %fd1;
	sub.f64 	%fd29, %fd27, %fd2;
	mul.f64 	%fd30, %fd29, %fd29;
	fma.rn.f64 	%fd31, %fd28, %fd28, %fd30;
	setp.lt.f64 	%p6, %fd31, %fd25;
	add.s32 	%r40, %r62, 2;
	selp.b32 	%r41, %r40, %r39, %p6;
	selp.f64 	%fd32, %fd31, %fd25, %p6;
	ld.global.f64 	%fd33, [%rd32+-8];
	ld.global.f64 	%fd34, [%rd31+-8];
	sub.f64 	%fd35, %fd33, %fd1;
	sub.f64 	%fd36, %fd34, %fd2;
	mul.f64 	%fd37, %fd36, %fd36;
	fma.rn.f64 	%fd38, %fd35, %fd35, %fd37;
	setp.lt.f64 	%p7, %fd38, %fd32;
	add.s32 	%r42, %r62, 3;
	selp.b32 	%r43, %r42, %r41, %p7;
	selp.f64 	%fd39, %fd38, %fd32, %p7;
	ld.global.f64 	%fd40, [%rd32];
	ld.global.f64 	%fd41, [%rd31];
	sub.f64 	%fd42, %fd40, %fd1;
	sub.f64 	%fd43, %fd41, %fd2;
	mul.f64 	%fd44, %fd43, %fd43;
	fma.rn.f64 	%fd45, %fd42, %fd42, %fd44;
	setp.lt.f64 	%p8, %fd45, %fd39;
	add.s32 	%r44, %r62, 4;
	selp.b32 	%r45, %r44, %r43, %p8;
	selp.f64 	%fd46, %fd45, %fd39, %p8;
	ld.global.f64 	%fd47, [%rd32+8];
	ld.global.f64 	%fd48, [%rd31+8];
	sub.f64 	%fd49, %fd47, %fd1;
	sub.f64 	%fd50, %fd48, %fd2;
	mul.f64 	%fd51, %fd50, %fd50;
	fma.rn.f64 	%fd52, %fd49, %fd49, %fd51;
	setp.lt.f64 	%p9, %fd52, %fd46;
	add.s32 	%r46, %r62, 5;
	selp.b32 	%r47, %r46, %r45, %p9;
	selp.f64 	%fd53, %fd52, %fd46, %p9;
	ld.global.f64 	%fd54, [%rd32+16];
	ld.global.f64 	%fd55, [%rd31+16];
	sub.f64 	%fd56, %fd54, %fd1;
	sub.f64 	%fd57, %fd55, %fd2;
	mul.f64 	%fd58, %fd57, %fd57;
	fma.rn.f64 	%fd59, %fd56, %fd56, %fd58;
	setp.lt.f64 	%p10, %fd59, %fd53;
	add.s32 	%r48, %r62, 6;
	selp.b32 	%r49, %r48, %r47, %p10;
	selp.f64 	%fd60, %fd59, %fd53, %p10;
	ld.global.f64 	%fd61, [%rd32+24];
	ld.global.f64 	%fd62, [%rd31+24];
	sub.f64 	%fd63, %fd61, %fd1;
	sub.f64 	%fd64, %fd62, %fd2;
	mul.f64 	%fd65, %fd64, %fd64;
	fma.rn.f64 	%fd66, %fd63, %fd63, %fd65;
	setp.lt.f64 	%p11, %fd66, %fd60;
	add.s32 	%r50, %r62, 7;
	selp.b32 	%r73, %r50, %r49, %p11;
	selp.f64 	%fd114, %fd66, %fd60, %p11;
	add.s64 	%rd32, %rd32, 64;
	add.s64 	%rd31, %rd31, 64;
	add.s32 	%r62, %r62, 8;
	setp.ne.s32 	%p12, %r62, %r68;
	@%p12 bra 	$L__BB0_4;
$L__BB0_5:
	setp.eq.s32 	%p13, %r2, 0;
	@%p13 bra 	$L__BB0_13;
	and.b32  	%r11, %r24, 3;
	setp.lt.u32 	%p14, %r2, 4;
	@%p14 bra 	$L__BB0_8;
	mul.wide.u32 	%rd19, %r68, 8;
	add.s64 	%rd20, %rd2, %rd19;
	ld.global.f64 	%fd67, [%rd20];
	add.s64 	%rd21, %rd1, %rd19;
	ld.global.f64 	%fd68, [%rd21];
	sub.f64 	%fd69, %fd67, %fd1;
	sub.f64 	%fd70, %fd68, %fd2;
	mul.f64 	%fd71, %fd70, %fd70;
	fma.rn.f64 	%fd72, %fd69, %fd69, %fd71;
	setp.lt.f64 	%p15, %fd72, %fd114;
	selp.b32 	%r52, %r68, %r73, %p15;
	selp.f64 	%fd73, %fd72, %fd114, %p15;
	add.s32 	%r53, %r68, 1;
	ld.global.f64 	%fd74, [%rd20+8];
	ld.global.f64 	%fd75, [%rd21+8];
	sub.f64 	%fd76, %fd74, %fd1;
	sub.f64 	%fd77, %fd75, %fd2;
	mul.f64 	%fd78, %fd77, %fd77;
	fma.rn.f64 	%fd79, %fd76, %fd76, %fd78;
	setp.lt.f64 	%p16, %fd79, %fd73;
	selp.b32 	%r54, %r53, %r52, %p16;
	selp.f64 	%fd80, %fd79, %fd73, %p16;
	add.s32 	%r55, %r68, 2;
	ld.global.f64 	%fd81, [%rd20+16];
	ld.global.f64 	%fd82, [%rd21+16];
	sub.f64 	%fd83, %fd81, %fd1;
	sub.f64 	%fd84, %fd82, %fd2;
	mul.f64 	%fd85, %fd84, %fd84;
	fma.rn.f64 	%fd86, %fd83, %fd83, %fd85;
	setp.lt.f64 	%p17, %fd86, %fd80;
	selp.b32 	%r56, %r55, %r54, %p17;
	selp.f64 	%fd87, %fd86, %fd80, %p17;
	add.s32 	%r57, %r68, 3;
	ld.global.f64 	%fd88, [%rd20+24];
	ld.global.f64 	%fd89, [%rd21+24];
	sub.f64 	%fd90, %fd88, %fd1;
	sub.f64 	%fd91, %fd89, %fd2;
	mul.f64 	%fd92, %fd91, %fd91;
	fma.rn.f64 	%fd93, %fd90, %fd90, %fd92;
	setp.lt.f64 	%p18, %fd93, %fd87;
	selp.b32 	%r73, %r57, %r56, %p18;
	selp.f64 	%fd114, %fd93, %fd87, %p18;
	add.s32 	%r68, %r68, 4;
$L__BB0_8:
	setp.eq.s32 	%p19, %r11, 0;
	@%p19 bra 	$L__BB0_13;
	setp.eq.s32 	%p20, %r11, 1;
	@%p20 bra 	$L__BB0_11;
	mul.wide.u32 	%rd22, %r68, 8;
	add.s64 	%rd23, %rd2, %rd22;
	ld.global.f64 	%fd94, [%rd23];
	add.s64 	%rd24, %rd1, %rd22;
	ld.global.f64 	%fd95, [%rd24];
	sub.f64 	%fd96, %fd94, %fd1;
	sub.f64 	%fd97, %fd95, %fd2;
	mul.f64 	%fd98, %fd97, %fd97;
	fma.rn.f64 	%fd99, %fd96, %fd96, %fd98;
	setp.lt.f64 	%p21, %fd99, %fd114;
	selp.b32 	%r59, %r68, %r73, %p21;
	selp.f64 	%fd100, %fd99, %fd114, %p21;
	add.s32 	%r60, %r68, 1;
	ld.global.f64 	%fd101, [%rd23+8];
	ld.global.f64 	%fd102, [%rd24+8];
	sub.f64 	%fd103, %fd101, %fd1;
	sub.f64 	%fd104, %fd102, %fd2;
	mul.f64 	%fd105, %fd104, %fd104;
	fma.rn.f64 	%fd106, %fd103, %fd103, %fd105;
	setp.lt.f64 	%p22, %fd106, %fd100;
	selp.b32 	%r73, %r60, %r59, %p22;
	selp.f64 	%fd114, %fd106, %fd100, %p22;
	add.s32 	%r68, %r68, 2;
$L__BB0_11:
	and.b32  	%r61, %r24, 1;
	setp.eq.b32 	%p23, %r61, 1;
	not.pred 	%p24, %p23;
	@%p24 bra 	$L__BB0_13;
	mul.wide.u32 	%rd25, %r68, 8;
	add.s64 	%rd26, %rd2, %rd25;
	ld.global.f64 	%fd107, [%rd26];
	add.s64 	%rd27, %rd1, %rd25;
	ld.global.f64 	%fd108, [%rd27];
	sub.f64 	%fd109, %fd107, %fd1;
	sub.f64 	%fd110, %fd108, %fd2;
	mul.f64 	%fd111, %fd110, %fd110;
	fma.rn.f64 	%fd112, %fd109, %fd109, %fd111;
	setp.lt.f64 	%p25, %fd112, %fd114;
	selp.b32 	%r73, %r68, %r73, %p25;
$L__BB0_13:
	cvta.to.global.u64 	%rd28, %rd11;
	mul.wide.s32 	%rd29, %r1, 4;
	add.s64 	%rd30, %rd28, %rd29;
	st.global.u32 	[%rd30], %r73;
$L__BB0_14:
	ret;

}
	// .globl	_Z12updateKernelPiS_S_iiPdS0_S_
.visible .entry _Z12updateKernelPiS_S_iiPdS0_S_(
	.param .u64 .ptr .align 1 _Z12updateKernelPiS_S_iiPdS0_S__param_0,
	.param .u64 .ptr .align 1 _Z12updateKernelPiS_S_iiPdS0_S__param_1,
	.param .u64 .ptr .align 1 _Z12updateKernelPiS_S_iiPdS0_S__param_2,
	.param .u32 _Z12updateKernelPiS_S_iiPdS0_S__param_3,
	.param .u32 _Z12updateKernelPiS_S_iiPdS0_S__param_4,
	.param .u64 .ptr .align 1 _Z12updateKernelPiS_S_iiPdS0_S__param_5,
	.param .u64 .ptr .align 1 _Z12updateKernelPiS_S_iiPdS0_S__param_6,
	.param .u64 .ptr .align 1 _Z12updateKernelPiS_S_iiPdS0_S__param_7
)
{
	.reg .pred 	%p<2>;
	.reg .b32 	%r<12>;
	.reg .b64 	%rd<23>;
	.reg .b64 	%fd<5>;

	ld.param.u64 	%rd1, [_Z12updateKernelPiS_S_iiPdS0_S__param_0];
	ld.param.u64 	%rd2, [_Z12updateKernelPiS_S_iiPdS0_S__param_1];
	ld.param.u64 	%rd3, [_Z12updateKernelPiS_S_iiPdS0_S__param_2];
	ld.param.u32 	%r2, [_Z12updateKernelPiS_S_iiPdS0_S__param_4];
	ld.param.u64 	%rd4, [_Z12updateKernelPiS_S_iiPdS0_S__param_5];
	ld.param.u64 	%rd5, [_Z12updateKernelPiS_S_iiPdS0_S__param_6];
	ld.param.u64 	%rd6, [_Z12updateKernelPiS_S_iiPdS0_S__param_7];
	mov.u32 	%r3, %ctaid.x;
	mov.u32 	%r4, %ntid.x;
	mov.u32 	%r5, %tid.x;
	mad.lo.s32 	%r1, %r3, %r4, %r5;
	setp.ge.s32 	%p1, %r1, %r2;
	@%p1 bra 	$L__BB1_2;
	cvta.to.global.u64 	%rd7, %rd3;
	cvta.to.global.u64 	%rd8, %rd1;
	cvta.to.global.u64 	%rd9, %rd4;
	cvta.to.global.u64 	%rd10, %rd2;
	cvta.to.global.u64 	%rd11, %rd5;
	cvta.to.global.u64 	%rd12, %rd6;
	mul.wide.s32 	%rd13, %r1, 4;
	add.s64 	%rd14, %rd7, %rd13;
	ld.global.u32 	%r6, [%rd14];
	mul.wide.s32 	%rd15, %r6, 8;
	add.s64 	%rd16, %rd9, %rd15;
	add.s64 	%rd17, %rd8, %rd13;
	ld.global.u32 	%r7, [%rd17];
	cvt.rn.f64.s32 	%fd1, %r7;
	atom.global.add.f64 	%fd2, [%rd16], %fd1;
	ld.global.u32 	%r8, [%rd14];
	mul.wide.s32 	%rd18, %r8, 8;
	add.s64 	%rd19, %rd11, %rd18;
	add.s64 	%rd20, %rd10, %rd13;
	ld.global.u32 	%r9, [%rd20];
	cvt.rn.f64.s32 	%fd3, %r9;
	atom.global.add.f64 	%fd4, [%rd19], %fd3;
	ld.global.u32 	%r10, [%rd14];
	mul.wide.s32 	%rd21, %r10, 4;
	add.s64 	%rd22, %rd12, %rd21;
	atom.global.add.u32 	%r11, [%rd22], 1;
$L__BB1_2:
	ret;

}
	// .globl	_Z16computeCentroidsiPdS_PiS_S_
.visible .entry _Z16computeCentroidsiPdS_PiS_S_(
	.param .u32 _Z16computeCentroidsiPdS_PiS_S__param_0,
	.param .u64 .ptr .align 1 _Z16computeCentroidsiPdS_PiS_S__param_1,
	.param .u64 .ptr .align 1 _Z16computeCentroidsiPdS_PiS_S__param_2,
	.param .u64 .ptr .align 1 _Z16computeCentroidsiPdS_PiS_S__param_3,
	.param .u64 .ptr .align 1 _Z16computeCentroidsiPdS_PiS_S__param_4,
	.param .u64 .ptr .align 1 _Z16computeCentroidsiPdS_PiS_S__param_5
)
{
	.reg .pred 	%p<3>;
	.reg .b32 	%r<8>;
	.reg .b64 	%rd<18>;
	.reg .b64 	%fd<7>;

	ld.param.u32 	%r3, [_Z16computeCentroidsiPdS_PiS_S__param_0];
	ld.param.u64 	%rd2, [_Z16computeCentroidsiPdS_PiS_S__param_1];
	ld.param.u64 	%rd3, [_Z16computeCentroidsiPdS_PiS_S__param_2];
	ld.param.u64 	%rd4, [_Z16computeCentroidsiPdS_PiS_S__param_3];
	ld.param.u64 	%rd5, [_Z16computeCentroidsiPdS_PiS_S__param_4];
	ld.param.u64 	%rd6, [_Z16computeCentroidsiPdS_PiS_S__param_5];
	mov.u32 	%r4, %ctaid.x;
	mov.u32 	%r5, %ntid.x;
	mov.u32 	%r6, %tid.x;
	mad.lo.s32 	%r1, %r4, %r5, %r6;
	setp.ge.s32 	%p1, %r1, %r3;
	@%p1 bra 	$L__BB2_3;
	cvta.to.global.u64 	%rd7, %rd4;
	mul.wide.s32 	%rd8, %r1, 4;
	add.s64 	%rd1, %rd7, %rd8;
	ld.global.u32 	%r2, [%rd1];
	setp.lt.s32 	%p2, %r2, 1;
	@%p2 bra 	$L__BB2_3;
	cvta.to.global.u64 	%rd9, %rd2;
	mul.wide.s32 	%rd10, %r1, 8;
	add.s64 	%rd11, %rd9, %rd10;
	ld.global.f64 	%fd1, [%rd11];
	cvt.rn.f64.u32 	%fd2, %r2;
	div.rn.f64 	%fd3, %fd1, %fd2;
	cvta.to.global.u64 	%rd12, %rd5;
	add.s64 	%rd13, %rd12, %rd10;
	st.global.f64 	[%rd13], %fd3;
	cvta.to.global.u64 	%rd14, %rd3;
	add.s64 	%rd15, %rd14, %rd10;
	ld.global.f64 	%fd4, [%rd15];
	ld.global.u32 	%r7, [%rd1];
	cvt.rn.f64.s32 	%fd5, %r7;
	div.rn.f64 	%fd6, %fd4, %fd5;
	cvta.to.global.u64 	%rd16, %rd6;
	add.s64 	%rd17, %rd16, %rd10;
	st.global.f64 	[%rd17], %fd6;
$L__BB2_3:
	ret;

}


// ===== COMPILED SASS (sm_100) =====

	.target	sm_100

	.elftype	@"ET_EXEC"


//--------------------- .note.nv.tkinfo           --------------------------
	.section	.note.nv.tkinfo,"",@"SHT_NOTE"
	.sectionflags	@"SHF_NOTE_NV_TKINFO"
	.tkinfo
        /*0018*/ 	.word	0x00000002
        /*0030*/ 	.string	""
        /*0030*/ 	.string	"ptxas"
        /*0030*/ 	.string	"Cuda compilation tools, release 13.0, V13.0.88"
        /*0030*/ 	.string	"Build cuda_13.0.r13.0/compiler.36424714_0"
        /*0030*/ 	.string	"-arch sm_100 -m 64 "



//--------------------- .note.nv.cuinfo           --------------------------
	.section	.note.nv.cuinfo,"",@"SHT_NOTE"
	.sectionflags	@"SHF_NOTE_NV_CUINFO"
        /*0018*/ 	.short	0x0002
        /*001a*/ 	.short	0x0064
        /*001c*/ 	.short	0x0082
	.zero		2


//--------------------- .nv.info                  --------------------------
	.section	.nv.info,"",@"SHT_CUDA_INFO"
	.align	4


	//----- nvinfo : EIATTR_REGCOUNT
	.align		4
        /*0000*/ 	.byte	0x04, 0x2f
        /*0002*/ 	.short	(.L_1 - .L_0)
	.align		4
.L_0:
        /*0004*/ 	.word	index@(_Z12assignKernelPiS_S_PdS0_ii)
        /*0008*/ 	.word	0x00000020


	//----- nvinfo : EIATTR_FRAME_SIZE
	.align		4
.L_1:
        /*000c*/ 	.byte	0x04, 0x11
        /*000e*/ 	.short	(.L_3 - .L_2)
	.align		4
.L_2:
        /*0010*/ 	.word	index@(_Z12assignKernelPiS_S_PdS0_ii)
        /*0014*/ 	.word	0x00000000


	//----- nvinfo : EIATTR_REGCOUNT
	.align		4
.L_3:
        /*0018*/ 	.byte	0x04, 0x2f
        /*001a*/ 	.short	(.L_5 - .L_4)
	.align		4
.L_4:
        /*001c*/ 	.word	index@(_Z12updateKernelPiS_S_iiPdS0_S_)
        /*0020*/ 	.word	0x00000016


	//----- nvinfo : EIATTR_FRAME_SIZE
	.align		4
.L_5:
        /*0024*/ 	.byte	0x04, 0x11
        /*0026*/ 	.short	(.L_7 - .L_6)
	.align		4
.L_6:
        /*0028*/ 	.word	index@(_Z12updateKernelPiS_S_iiPdS0_S_)
        /*002c*/ 	.word	0x00000000


	//----- nvinfo : EIATTR_REGCOUNT
	.align		4
.L_7:
        /*0030*/ 	.byte	0x04, 0x2f
        /*0032*/ 	.short	(.L_9 - .L_8)
	.align		4
.L_8:
        /*0034*/ 	.word	index@(_Z16computeCentroidsiPdS_PiS_S_)
        /*0038*/ 	.word	0x0000001b


	//----- nvinfo : EIATTR_FRAME_SIZE
	.align		4
.L_9:
        /*003c*/ 	.byte	0x04, 0x11
        /*003e*/ 	.short	(.L_11 - .L_10)
	.align		4
.L_10:
        /*0040*/ 	.word	index@($__internal_0_$__cuda_sm20_div_rn_f64_full)
        /*0044*/ 	.word	0x00000000


	//----- nvinfo : EIATTR_FRAME_SIZE
	.align		4
.L_11:
        /*0048*/ 	.byte	0x04, 0x11
        /*004a*/ 	.short	(.L_13 - .L_12)
	.align		4
.L_12:
        /*004c*/ 	.word	index@(_Z16computeCentroidsiPdS_PiS_S_)
        /*0050*/ 	.word	0x00000000


	//----- nvinfo : EIATTR_MIN_STACK_SIZE
	.align		4
.L_13:
        /*0054*/ 	.byte	0x04, 0x12
        /*0056*/ 	.short	(.L_15 - .L_14)
	.align		4
.L_14:
        /*0058*/ 	.word	index@(_Z16computeCentroidsiPdS_PiS_S_)
        /*005c*/ 	.word	0x00000000


	//----- nvinfo : EIATTR_MIN_STACK_SIZE
	.align		4
.L_15:
        /*0060*/ 	.byte	0x04, 0x12
        /*0062*/ 	.short	(.L_17 - .L_16)
	.align		4
.L_16:
        /*0064*/ 	.word	index@(_Z12updateKernelPiS_S_iiPdS0_S_)
        /*0068*/ 	.word	0x00000000


	//----- nvinfo : EIATTR_MIN_STACK_SIZE
	.align		4
.L_17:
        /*006c*/ 	.byte	0x04, 0x12
        /*006e*/ 	.short	(.L_19 - .L_18)
	.align		4
.L_18:
        /*0070*/ 	.word	index@(_Z12assignKernelPiS_S_PdS0_ii)
        /*0074*/ 	.word	0x00000000
.L_19:


//--------------------- .nv.compat                --------------------------
	.section	.nv.compat,"",@"SHT_CUDA_COMPAT_INFO"
	.align	4
        /*0000*/ 	.byte	0x02, 0x09, 0x00, 0x00, 0x02, 0x02, 0x01, 0x00, 0x02, 0x05, 0x05, 0x00, 0x03, 0x07, 0x01, 0x01
        /*0010*/ 	.byte	0x02, 0x03, 0x00, 0x00, 0x02, 0x06, 0x01, 0x00, 0x04, 0x0b, 0x08, 0x00, 0x01, 0x00, 0x00, 0x00
        /*0020*/ 	.byte	0x00, 0x00, 0x00, 0x00


//--------------------- .nv.info._Z16computeCentroidsiPdS_PiS_S_ --------------------------
	.section	.nv.info._Z16computeCentroidsiPdS_PiS_S_,"",@"SHT_CUDA_INFO"
	.sectionflags	@""
	.align	4


	//----- nvinfo : EIATTR_CUDA_API_VERSION
	.align		4
        /*0000*/ 	.byte	0x04, 0x37
        /*0002*/ 	.short	(.L_21 - .L_20)
.L_20:
        /*0004*/ 	.word	0x00000082


	//----- nvinfo : EIATTR_KPARAM_INFO
	.align		4
.L_21:
        /*0008*/ 	.byte	0x04, 0x17
        /*000a*/ 	.short	(.L_23 - .L_22)
.L_22:
        /*000c*/ 	.word	0x00000000
        /*0010*/ 	.short	0x0005
        /*0012*/ 	.short	0x0028
        /*0014*/ 	.byte	0x00, 0xf5, 0x21, 0x00


	//----- nvinfo : EIATTR_KPARAM_INFO
	.align		4
.L_23:
        /*0018*/ 	.byte	0x04, 0x17
        /*001a*/ 	.short	(.L_25 - .L_24)
.L_24:
        /*001c*/ 	.word	0x00000000
        /*0020*/ 	.short	0x0004
        /*0022*/ 	.short	0x0020
        /*0024*/ 	.byte	0x00, 0xf5, 0x21, 0x00


	//----- nvinfo : EIATTR_KPARAM_INFO
	.align		4
.L_25:
        /*0028*/ 	.byte	0x04, 0x17
        /*002a*/ 	.short	(.L_27 - .L_26)
.L_26:
        /*002c*/ 	.word	0x00000000
        /*0030*/ 	.short	0x0003
        /*0032*/ 	.short	0x0018
        /*0034*/ 	.byte	0x00, 0xf5, 0x21, 0x00


	//----- nvinfo : EIATTR_KPARAM_INFO
	.align		4
.L_27:
        /*0038*/ 	.byte	0x04, 0x17
        /*003a*/ 	.short	(.L_29 - .L_28)
.L_28:
        /*003c*/ 	.word	0x00000000
        /*0040*/ 	.short	0x0002
        /*0042*/ 	.short	0x0010
        /*0044*/ 	.byte	0x00, 0xf5, 0x21, 0x00


	//----- nvinfo : EIATTR_KPARAM_INFO
	.align		4
.L_29:
        /*0048*/ 	.byte	0x04, 0x17
        /*004a*/ 	.short	(.L_31 - .L_30)
.L_30:
        /*004c*/ 	.word	0x00000000
        /*0050*/ 	.short	0x0001
        /*0052*/ 	.short	0x0008
        /*0054*/ 	.byte	0x00, 0xf5, 0x21, 0x00


	//----- nvinfo : EIATTR_KPARAM_INFO
	.align		4
.L_31:
        /*0058*/ 	.byte	0x04, 0x17
        /*005a*/ 	.short	(.L_33 - .L_32)
.L_32:
        /*005c*/ 	.word	0x00000000
        /*0060*/ 	.short	0x0000
        /*0062*/ 	.short	0x0000
        /*0064*/ 	.byte	0x00, 0xf0, 0x11, 0x00


	//----- nvinfo : EIATTR_SPARSE_MMA_MASK
	.align		4
.L_33:
        /*0068*/ 	.byte	0x03, 0x50
        /*006a*/ 	.short	0x0000


	//----- nvinfo : EIATTR_MAXREG_COUNT
	.align		4
        /*006c*/ 	.byte	0x03, 0x1b
        /*006e*/ 	.short	0x00ff


	//----- nvinfo : EIATTR_MERCURY_ISA_VERSION
	.align		4
        /*0070*/ 	.byte	0x03, 0x5f
        /*0072*/ 	.short	0x0101


	//----- nvinfo : EIATTR_VRC_CTA_INIT_COUNT
	.align		4
        /*0074*/ 	.byte	0x02, 0x4a
	.zero		1
	.zero		1


	//----- nvinfo : EIATTR_EXIT_INSTR_OFFSETS
	.align		4
        /*0078*/ 	.byte	0x04, 0x1c
        /*007a*/ 	.short	(.L_35 - .L_34)


	//   ....[0]....
.L_34:
        /*007c*/ 	.word	0x00000070


	//   ....[1]....
        /*0080*/ 	.word	0x000000d0


	//   ....[2]....
        /*0084*/ 	.word	0x00000450


	//----- nvinfo : EIATTR_CRS_STACK_SIZE
	.align		4
.L_35:
        /*0088*/ 	.byte	0x04, 0x1e
        /*008a*/ 	.short	(.L_37 - .L_36)
.L_36:
        /*008c*/ 	.word	0x00000000


	//----- nvinfo : EIATTR_CBANK_PARAM_SIZE
	.align		4
.L_37:
        /*0090*/ 	.byte	0x03, 0x19
        /*0092*/ 	.short	0x0030


	//----- nvinfo : EIATTR_PARAM_CBANK
	.align		4
        /*0094*/ 	.byte	0x04, 0x0a
        /*0096*/ 	.short	(.L_39 - .L_38)
	.align		4
.L_38:
        /*0098*/ 	.word	index@(.nv.constant0._Z16computeCentroidsiPdS_PiS_S_)
        /*009c*/ 	.short	0x0380
        /*009e*/ 	.short	0x0030


	//----- nvinfo : EIATTR_SW_WAR
	.align		4
.L_39:
        /*00a0*/ 	.byte	0x04, 0x36
        /*00a2*/ 	.short	(.L_41 - .L_40)
.L_40:
        /*00a4*/ 	.word	0x00000008
.L_41:


//--------------------- .nv.info._Z12updateKernelPiS_S_iiPdS0_S_ --------------------------
	.section	.nv.info._Z12updateKernelPiS_S_iiPdS0_S_,"",@"SHT_CUDA_INFO"
	.sectionflags	@""
	.align	4


	//----- nvinfo : EIATTR_CUDA_API_VERSION
	.align		4
        /*0000*/ 	.byte	0x04, 0x37
        /*0002*/ 	.short	(.L_43 - .L_42)
.L_42:
        /*0004*/ 	.word	0x00000082


	//----- nvinfo : EIATTR_KPARAM_INFO
	.align		4
.L_43:
        /*0008*/ 	.byte	0x04, 0x17
        /*000a*/ 	.short	(.L_45 - .L_44)
.L_44:
        /*000c*/ 	.word	0x00000000
        /*0010*/ 	.short	0x0007
        /*0012*/ 	.short	0x0030
        /*0014*/ 	.byte	0x00, 0xf5, 0x21, 0x00


	//----- nvinfo : EIATTR_KPARAM_INFO
	.align		4
.L_45:
        /*0018*/ 	.byte	0x04, 0x17
        /*001a*/ 	.short	(.L_47 - .L_46)
.L_46:
        /*001c*/ 	.word	0x00000000
        /*0020*/ 	.short	0x0006
        /*0022*/ 	.short	0x0028
        /*0024*/ 	.byte	0x00, 0xf5, 0x21, 0x00


	//----- nvinfo : EIATTR_KPARAM_INFO
	.align		4
.L_47:
        /*0028*/ 	.byte	0x04, 0x17
        /*002a*/ 	.short	(.L_49 - .L_48)
.L_48:
        /*002c*/ 	.word	0x00000000
        /*0030*/ 	.short	0x0005
        /*0032*/ 	.short	0x0020
        /*0034*/ 	.byte	0x00, 0xf5, 0x21, 0x00


	//----- nvinfo : EIATTR_KPARAM_INFO
	.align		4
.L_49:
        /*0038*/ 	.byte	0x04, 0x17
        /*003a*/ 	.short	(.L_51 - .L_50)
.L_50:
        /*003c*/ 	.word	0x00000000
        /*0040*/ 	.short	0x0004
        /*0042*/ 	.short	0x001c
        /*0044*/ 	.byte	0x00, 0xf0, 0x11, 0x00


	//----- nvinfo : EIATTR_KPARAM_INFO
	.align		4
.L_51:
        /*0048*/ 	.byte	0x04, 0x17
        /*004a*/ 	.short	(.L_53 - .L_52)
.L_52:
        /*004c*/ 	.word	0x00000000
        /*0050*/ 	.short	0x0003
        /*0052*/ 	.short	0x0018
        /*0054*/ 	.byte	0x00, 0xf0, 0x11, 0x00


	//----- nvinfo : EIATTR_KPARAM_INFO
	.align		4
.L_53:
        /*0058*/ 	.byte	0x04, 0x17
        /*005a*/ 	.short	(.L_55 - .L_54)
.L_54:
        /*005c*/ 	.word	0x00000000
        /*0060*/ 	.short	0x0002
        /*0062*/ 	.short	0x0010
        /*0064*/ 	.byte	0x00, 0xf5, 0x21, 0x00


	//----- nvinfo : EIATTR_KPARAM_INFO
	.align		4
.L_55:
        /*0068*/ 	.byte	0x04, 0x17
        /*006a*/ 	.short	(.L_57 - .L_56)
.L_56:
        /*006c*/ 	.word	0x00000000
        /*0070*/ 	.short	0x0001
        /*0072*/ 	.short	0x0008
        /*0074*/ 	.byte	0x00, 0xf5, 0x21, 0x00


	//----- nvinfo : EIATTR_KPARAM_INFO
	.align		4
.L_57:
        /*0078*/ 	.byte	0x04, 0x17
        /*007a*/ 	.short	(.L_59 - .L_58)
.L_58:
        /*007c*/ 	.word	0x00000000
        /*0080*/ 	.short	0x0000
        /*0082*/ 	.short	0x0000
        /*0084*/ 	.byte	0x00, 0xf5, 0x21, 0x00


	//----- nvinfo : EIATTR_SPARSE_MMA_MASK
	.align		4
.L_59:
        /*0088*/ 	.byte	0x03, 0x50
        /*008a*/ 	.short	0x0000


	//----- nvinfo : EIATTR_MAXREG_COUNT
	.align		4
        /*008c*/ 	.byte	0x03, 0x1b
        /*008e*/ 	.short	0x00ff


	//----- nvinfo : EIATTR_MERCURY_ISA_VERSION
	.align		4
        /*0090*/ 	.byte	0x03, 0x5f
        /*0092*/ 	.short	0x0101


	//----- nvinfo : EIATTR_VRC_CTA_INIT_COUNT
	.align		4
        /*0094*/ 	.byte	0x02, 0x4a
	.zero		1
	.zero		1


	//----- nvinfo : EIATTR_EXIT_INSTR_OFFSETS
	.align		4
        /*0098*/ 	.byte	0x04, 0x1c
        /*009a*/ 	.short	(.L_61 - .L_60)


	//   ....[0]....
.L_60:
        /*009c*/ 	.word	0x00000070


	//   ....[1]....
        /*00a0*/ 	.word	0x00000200


	//----- nvinfo : EIATTR_CBANK_PARAM_SIZE
	.align		4
.L_61:
        /*00a4*/ 	.byte	0x03, 0x19
        /*00a6*/ 	.short	0x0038


	//----- nvinfo : EIATTR_PARAM_CBANK
	.align		4
        /*00a8*/ 	.byte	0x04, 0x0a
        /*00aa*/ 	.short	(.L_63 - .L_62)
	.align		4
.L_62:
        /*00ac*/ 	.word	index@(.nv.constant0._Z12updateKernelPiS_S_iiPdS0_S_)
        /*00b0*/ 	.short	0x0380
        /*00b2*/ 	.short	0x0038


	//----- nvinfo : EIATTR_SW_WAR
	.align		4
.L_63:
        /*00b4*/ 	.byte	0x04, 0x36
        /*00b6*/ 	.short	(.L_65 - .L_64)
.L_64:
        /*00b8*/ 	.word	0x00000008
.L_65:


//--------------------- .nv.info._Z12assignKernelPiS_S_PdS0_ii --------------------------
	.section	.nv.info._Z12assignKernelPiS_S_PdS0_ii,"",@"SHT_CUDA_INFO"
	.sectionflags	@""
	.align	4


	//----- nvinfo : EIATTR_CUDA_API_VERSION
	.align		4
        /*0000*/ 	.byte	0x04, 0x37
        /*0002*/ 	.short	(.L_67 - .L_66)
.L_66:
        /*0004*/ 	.word	0x00000082


	//----- nvinfo : EIATTR_KPARAM_INFO
	.align		4
.L_67:
        /*0008*/ 	.byte	0x04, 0x17
        /*000a*/ 	.short	(.L_69 - .L_68)
.L_68:
        /*000c*/ 	.word	0x00000000
        /*0010*/ 	.short	0x0006
        /*0012*/ 	.short	0x002c
        /*0014*/ 	.byte	0x00, 0xf0, 0x11, 0x00


	//----- nvinfo : EIATTR_KPARAM_INFO
	.align		4
.L_69:
        /*0018*/ 	.byte	0x04, 0x17
        /*001a*/ 	.short	(.L_71 - .L_70)
.L_70:
        /*001c*/ 	.word	0x00000000
        /*0020*/ 	.short	0x0005
        /*0022*/ 	.short	0x0028
        /*0024*/ 	.byte	0x00, 0xf0, 0x11, 0x00


	//----- nvinfo : EIATTR_KPARAM_INFO
	.align		4
.L_71:
        /*0028*/ 	.byte	0x04, 0x17
        /*002a*/ 	.short	(.L_73 - .L_72)
.L_72:
        /*002c*/ 	.word	0x00000000
        /*0030*/ 	.short	0x0004
        /*0032*/ 	.short	0x0020
        /*0034*/ 	.byte	0x00, 0xf5, 0x21, 0x00


	//----- nvinfo : EIATTR_KPARAM_INFO
	.align		4
.L_73:
        /*0038*/ 	.byte	0x04, 0x17
        /*003a*/ 	.short	(.L_75 - .L_74)
.L_74:
        /*003c*/ 	.word	0x00000000
        /*0040*/ 	.short	0x0003
        /*0042*/ 	.short	0x0018
        /*0044*/ 	.byte	0x00, 0xf5, 0x21, 0x00


	//----- nvinfo : EIATTR_KPARAM_INFO
	.align		4
.L_75:
        /*0048*/ 	.byte	0x04, 0x17
        /*004a*/ 	.short	(.L_77 - .L_76)
.L_76:
        /*004c*/ 	.word	0x00000000
        /*0050*/ 	.short	0x0002
        /*0052*/ 	.short	0x0010
        /*0054*/ 	.byte	0x00, 0xf5, 0x21, 0x00


	//----- nvinfo : EIATTR_KPARAM_INFO
	.align		4
.L_77:
        /*0058*/ 	.byte	0x04, 0x17
        /*005a*/ 	.short	(.L_79 - .L_78)
.L_78:
        /*005c*/ 	.word	0x00000000
        /*0060*/ 	.short	0x0001
        /*0062*/ 	.short	0x0008
        /*0064*/ 	.byte	0x00, 0xf5, 0x21, 0x00


	//----- nvinfo : EIATTR_KPARAM_INFO
	.align		4
.L_79:
        /*0068*/ 	.byte	0x04, 0x17
        /*006a*/ 	.short	(.L_81 - .L_80)
.L_80:
        /*006c*/ 	.word	0x00000000
        /*0070*/ 	.short	0x0000
        /*0072*/ 	.short	0x0000
        /*0074*/ 	.byte	0x00, 0xf5, 0x21, 0x00


	//----- nvinfo : EIATTR_SPARSE_MMA_MASK
	.align		4
.L_81:
        /*0078*/ 	.byte	0x03, 0x50
        /*007a*/ 	.short	0x0000


	//----- nvinfo : EIATTR_MAXREG_COUNT
	.align		4
        /*007c*/ 	.byte	0x03, 0x1b
        /*007e*/ 	.short	0x00ff


	//----- nvinfo : EIATTR_MERCURY_ISA_VERSION
	.align		4
        /*0080*/ 	.byte	0x03, 0x5f
        /*0082*/ 	.short	0x0101


	//----- nvinfo : EIATTR_VRC_CTA_INIT_COUNT
	.align		4
        /*0084*/ 	.byte	0x02, 0x4a
	.zero		1
	.zero		1


	//----- nvinfo : EIATTR_EXIT_INSTR_OFFSETS
	.align		4
        /*0088*/ 	.byte	0x04, 0x1c
        /*008a*/ 	.short	(.L_83 - .L_82)


	//   ....[0]....
.L_82:
        /*008c*/ 	.word	0x00000070


	//   ....[1]....
        /*0090*/ 	.word	0x00000e10


	//----- nvinfo : EIATTR_CBANK_PARAM_SIZE
	.align		4
.L_83:
        /*0094*/ 	.byte	0x03, 0x19
        /*0096*/ 	.short	0x0030


	//----- nvinfo : EIATTR_PARAM_CBANK
	.align		4
        /*0098*/ 	.byte	0x04, 0x0a
        /*009a*/ 	.short	(.L_85 - .L_84)
	.align		4
.L_84:
        /*009c*/ 	.word	index@(.nv.constant0._Z12assignKernelPiS_S_PdS0_ii)
        /*00a0*/ 	.short	0x0380
        /*00a2*/ 	.short	0x0030


	//----- nvinfo : EIATTR_SW_WAR
	.align		4
.L_85:
        /*00a4*/ 	.byte	0x04, 0x36
        /*00a6*/ 	.short	(.L_87 - .L_86)
.L_86:
        /*00a8*/ 	.word	0x00000008
.L_87:


//--------------------- .nv.callgraph             --------------------------
	.section	.nv.callgraph,"",@"SHT_CUDA_CALLGRAPH"
	.align	4
	.sectionentsize	8
	.align		4
        /*0000*/ 	.word	0x00000000
	.align		4
        /*0004*/ 	.word	0xffffffff
	.align		4
        /*0008*/ 	.word	0x00000000
	.align		4
        /*000c*/ 	.word	0xfffffffe
	.align		4
        /*0010*/ 	.word	0x00000000
	.align		4
        /*0014*/ 	.word	0xfffffffd
	.align		4
        /*0018*/ 	.word	0x00000000
	.align		4
        /*001c*/ 	.word	0xfffffffc


//--------------------- .text._Z16computeCentroidsiPdS_PiS_S_ --------------------------
	.section	.text._Z16computeCentroidsiPdS_PiS_S_,"ax",@progbits
	.align	128
        .global         _Z16computeCentroidsiPdS_PiS_S_
        .type           _Z16computeCentroidsiPdS_PiS_S_,@function
        .size           _Z16computeCentroidsiPdS_PiS_S_,(.L_x_17 - _Z16computeCentroidsiPdS_PiS_S_)
        .other          _Z16computeCentroidsiPdS_PiS_S_,@"STO_CUDA_ENTRY STV_DEFAULT"
_Z16computeCentroidsiPdS_PiS_S_:
.text._Z16computeCentroidsiPdS_PiS_S_:
[----:B------:R-:W-:Y:S01]  /*0000*/  LDC R1, c[0x0][0x37c] ;  /* 0x0000df00ff017b82 */ /* 0x000fe20000000800 */
[----:B------:R-:W0:Y:S07]  /*0010*/  S2R R3, SR_TID.X ;  /* 0x0000000000037919 */ /* 0x000e2e0000002100 */
[----:B------:R-:W0:Y:S01]  /*0020*/  S2UR UR4, SR_CTAID.X ;  /* 0x00000000000479c3 */ /* 0x000e220000002500 */
[----:B------:R-:W1:Y:S07]  /*0030*/  LDCU UR5, c[0x0][0x380] ;  /* 0x00007000ff0577ac */ /* 0x000e6e0008000800 */
[----:B------:R-:W0:Y:S02]  /*0040*/  LDC R0, c[0x0][0x360] ;  /* 0x0000d800ff007b82 */ /* 0x000e240000000800 */
[----:B0-----:R-:W-:-:S05]  /*0050*/  IMAD R0, R0, UR4, R3 ;  /* 0x0000000400007c24 */ /* 0x001fca000f8e0203 */
[----:B-1----:R-:W-:-:S13]  /*0060*/  ISETP.GE.AND P0, PT, R0, UR5, PT ;  /* 0x0000000500007c0c */ /* 0x002fda000bf06270 */
[----:B------:R-:W-:Y:S05]  /*0070*/  @P0 EXIT ;  /* 0x000000000000094d */ /* 0x000fea0003800000 */
[----:B------:R-:W0:Y:S01]  /*0080*/  LDC.64 R4, c[0x0][0x398] ;  /* 0x0000e600ff047b82 */ /* 0x000e220000000a00 */
[----:B------:R-:W1:Y:S01]  /*0090*/  LDCU.64 UR4, c[0x0][0x358] ;  /* 0x00006b00ff0477ac */ /* 0x000e620008000a00 */
[----:B0-----:R-:W-:-:S05]  /*00a0*/  IMAD.WIDE R4, R0, 0x4, R4 ;  /* 0x0000000400047825 */ /* 0x001fca00078e0204 */
[----:B-1----:R-:W2:Y:S02]  /*00b0*/  LDG.E R8, desc[UR4][R4.64] ;  /* 0x0000000404087981 */ /* 0x002ea4000c1e1900 */
[----:B--2---:R-:W-:-:S13]  /*00c0*/  ISETP.GE.AND P0, PT, R8, 0x1, PT ;  /* 0x000000010800780c */ /* 0x004fda0003f06270 */
[----:B------:R-:W-:Y:S05]  /*00d0*/  @!P0 EXIT ;  /* 0x000000000000894d */ /* 0x000fea0003800000 */
[----:B------:R-:W0:Y:S02]  /*00e0*/  LDC.64 R6, c[0x0][0x388] ;  /* 0x0000e200ff067b82 */ /* 0x000e240000000a00 */
[----:B0-----:R-:W-:-:S06]  /*00f0*/  IMAD.WIDE R6, R0, 0x8, R6 ;  /* 0x0000000800067825 */ /* 0x001fcc00078e0206 */
[----:B------:R-:W2:Y:S01]  /*0100*/  LDG.E.64 R6, desc[UR4][R6.64] ;  /* 0x0000000406067981 */ /* 0x000ea2000c1e1b00 */
[----:B------:R-:W0:Y:S01]  /*0110*/  I2F.F64.U32 R8, R8 ;  /* 0x0000000800087312 */ /* 0x000e220000201800 */
[----:B------:R-:W-:Y:S01]  /*0120*/  IMAD.MOV.U32 R2, RZ, RZ, 0x1 ;  /* 0x00000001ff027424 */ /* 0x000fe200078e00ff */
[----:B------:R-:W-:Y:S06]  /*0130*/  BSSY.RECONVERGENT B0, `(.L_x_0) ;  /* 0x0000012000007945 */ /* 0x000fec0003800200 */
[----:B0-----:R-:W0:Y:S02]  /*0140*/  MUFU.RCP64H R3, R9 ;  /* 0x0000000900037308 */ /* 0x001e240000001800 */
[----:B0-----:R-:W-:-:S08]  /*0150*/  DFMA R10, -R8, R2, 1 ;  /* 0x3ff00000080a742b */ /* 0x001fd00000000102 */
[----:B------:R-:W-:-:S08]  /*0160*/  DFMA R10, R10, R10, R10 ;  /* 0x0000000a0a0a722b */ /* 0x000fd0000000000a */
[----:B------:R-:W-:-:S08]  /*0170*/  DFMA R10, R2, R10, R2 ;  /* 0x0000000a020a722b */ /* 0x000fd00000000002 */
[----:B------:R-:W-:-:S08]  /*0180*/  DFMA R2, -R8, R10, 1 ;  /* 0x3ff000000802742b */ /* 0x000fd0000000010a */
[----:B------:R-:W-:-:S08]  /*0190*/  DFMA R2, R10, R2, R10 ;  /* 0x000000020a02722b */ /* 0x000fd0000000000a */
[----:B--2---:R-:W-:Y:S01]  /*01a0*/  DMUL R10, R6, R2 ;  /* 0x00000002060a7228 */ /* 0x004fe20000000000 */
[----:B------:R-:W-:-:S07]  /*01b0*/  FSETP.GEU.AND P1, PT, |R7|, 6.5827683646048100446e-37, PT ;  /* 0x036000000700780b */ /* 0x000fce0003f2e200 */
[----:B------:R-:W-:-:S08]  /*01c0*/  DFMA R12, -R8, R10, R6 ;  /* 0x0000000a080c722b */ /* 0x000fd00000000106 */
[----:B------:R-:W-:-:S10]  /*01d0*/  DFMA R2, R2, R12, R10 ;  /* 0x0000000c0202722b */ /* 0x000fd4000000000a */
[----:B------:R-:W-:-:S05]  /*01e0*/  FFMA R10, RZ, R9, R3 ;  /* 0x00000009ff0a7223 */ /* 0x000fca0000000003 */
[----:B------:R-:W-:-:S13]  /*01f0*/  FSETP.GT.AND P0, PT, |R10|, 1.469367938527859385e-39, PT ;  /* 0x001000000a00780b */ /* 0x000fda0003f04200 */
[----:B------:R-:W-:Y:S05]  /*0200*/  @P0 BRA P1, `(.L_x_1) ;  /* 0x0000000000100947 */ /* 0x000fea0000800000 */
[----:B------:R-:W-:Y:S01]  /*0210*/  IMAD.MOV.U32 R10, RZ, RZ, R6 ;  /* 0x000000ffff0a7224 */ /* 0x000fe200078e0006 */
[----:B------:R-:W-:Y:S01]  /*0220*/  MOV R12, 0x250 ;  /* 0x00000250000c7802 */ /* 0x000fe20000000f00 */
[----:B------:R-:W-:-:S07]  /*0230*/  IMAD.MOV.U32 R11, RZ, RZ, R7 ;  /* 0x000000ffff0b7224 */ /* 0x000fce00078e0007 */
[----:B------:R-:W-:Y:S05]  /*0240*/  CALL.REL.NOINC `($__internal_0_$__cuda_sm20_div_rn_f64_full) ;  /* 0x0000000000847944 */ /* 0x000fea0003c00000 */
.L_x_1:
[----:B------:R-:W-:Y:S05]  /*0250*/  BSYNC.RECONVERGENT B0 ;  /* 0x0000000000007941 */ /* 0x000fea0003800200 */
.L_x_0:
[----:B------:R-:W0:Y:S08]  /*0260*/  LDC.64 R10, c[0x0][0x3a0] ;  /* 0x0000e800ff0a7b82 */ /* 0x000e300000000a00 */
[----:B------:R-:W1:Y:S01]  /*0270*/  LDC.64 R6, c[0x0][0x390] ;  /* 0x0000e400ff067b82 */ /* 0x000e620000000a00 */
[----:B0-----:R-:W-:-:S05]  /*0280*/  IMAD.WIDE R10, R0, 0x8, R10 ;  /* 0x00000008000a7825 */ /* 0x001fca00078e020a */
[----:B------:R0:W-:Y:S04]  /*0290*/  STG.E.64 desc[UR4][R10.64], R2 ;  /* 0x000000020a007986 */ /* 0x0001e8000c101b04 */
[----:B------:R-:W2:Y:S01]  /*02a0*/  LDG.E R8, desc[UR4][R4.64] ;  /* 0x0000000404087981 */ /* 0x000ea2000c1e1900 */
[----:B-1----:R-:W-:-:S06]  /*02b0*/  IMAD.WIDE R6, R0, 0x8, R6 ;  /* 0x0000000800067825 */ /* 0x002fcc00078e0206 */
[----:B------:R-:W3:Y:S01]  /*02c0*/  LDG.E.64 R6, desc[UR4][R6.64] ;  /* 0x0000000406067981 */ /* 0x000ee2000c1e1b00 */
[----:B------:R-:W-:Y:S01]  /*02d0*/  IMAD.MOV.U32 R12, RZ, RZ, 0x1 ;  /* 0x00000001ff0c7424 */ /* 0x000fe200078e00ff */
[----:B------:R-:W-:Y:S01]  /*02e0*/  BSSY.RECONVERGENT B0, `(.L_x_2) ;  /* 0x0000013000007945 */ /* 0x000fe20003800200 */
[----:B--2---:R-:W1:Y:S01]  /*02f0*/  I2F.F64 R8, R8 ;  /* 0x0000000800087312 */ /* 0x004e620000201c00 */
[----:B---3--:R-:W-:-:S07]  /*0300*/  FSETP.GEU.AND P1, PT, |R7|, 6.5827683646048100446e-37, PT ;  /* 0x036000000700780b */ /* 0x008fce0003f2e200 */
[----:B-1----:R-:W1:Y:S02]  /*0310*/  MUFU.RCP64H R13, R9 ;  /* 0x00000009000d7308 */ /* 0x002e640000001800 */
[----:B-1----:R-:W-:-:S08]  /*0320*/  DFMA R14, -R8, R12, 1 ;  /* 0x3ff00000080e742b */ /* 0x002fd0000000010c */
[----:B------:R-:W-:-:S08]  /*0330*/  DFMA R14, R14, R14, R14 ;  /* 0x0000000e0e0e722b */ /* 0x000fd0000000000e */
[----:B------:R-:W-:-:S08]  /*0340*/  DFMA R14, R12, R14, R12 ;  /* 0x0000000e0c0e722b */ /* 0x000fd0000000000c */
[----:B0-----:R-:W-:-:S08]  /*0350*/  DFMA R2, -R8, R14, 1 ;  /* 0x3ff000000802742b */ /* 0x001fd0000000010e */
[----:B------:R-:W-:-:S08]  /*0360*/  DFMA R2, R14, R2, R14 ;  /* 0x000000020e02722b */ /* 0x000fd0000000000e */
[----:B------:R-:W-:-:S08]  /*0370*/  DMUL R4, R6, R2 ;  /* 0x0000000206047228 */ /* 0x000fd00000000000 */
        /* <DEDUP_REMOVED lines=9> */
.L_x_3:
[----:B------:R-:W-:Y:S05]  /*0410*/  BSYNC.RECONVERGENT B0 ;  /* 0x0000000000007941 */ /* 0x000fea0003800200 */
.L_x_2:
[----:B------:R-:W0:Y:S02]  /*0420*/  LDC.64 R4, c[0x0][0x3a8] ;  /* 0x0000ea00ff047b82 */ /* 0x000e240000000a00 */
[----:B0-----:R-:W-:-:S05]  /*0430*/  IMAD.WIDE R4, R0, 0x8, R4 ;  /* 0x0000000800047825 */ /* 0x001fca00078e0204 */
[----:B------:R-:W-:Y:S01]  /*0440*/  STG.E.64 desc[UR4][R4.64], R2 ;  /* 0x0000000204007986 */ /* 0x000fe2000c101b04 */
[----:B------:R-:W-:Y:S05]  /*0450*/  EXIT ;  /* 0x000000000000794d */ /* 0x000fea0003800000 */
        .weak           $__internal_0_$__cuda_sm20_div_rn_f64_full
        .type           $__internal_0_$__cuda_sm20_div_rn_f64_full,@function
        .size           $__internal_0_$__cuda_sm20_div_rn_f64_full,(.L_x_17 - $__internal_0_$__cuda_sm20_div_rn_f64_full)
$__internal_0_$__cuda_sm20_div_rn_f64_full:
[C---:B------:R-:W-:Y:S01]  /*0460*/  FSETP.GEU.AND P0, PT, |R9|.reuse, 1.469367938527859385e-39, PT ;  /* 0x001000000900780b */ /* 0x040fe20003f0e200 */
[----:B------:R-:W-:Y:S01]  /*0470*/  IMAD.MOV.U32 R18, RZ, RZ, 0x1 ;  /* 0x00000001ff127424 */ /* 0x000fe200078e00ff */
[----:B------:R-:W-:Y:S01]  /*0480*/  LOP3.LUT R6, R9, 0x800fffff, RZ, 0xc0, !PT ;  /* 0x800fffff09067812 */ /* 0x000fe200078ec0ff */
[----:B------:R-:W-:Y:S01]  /*0490*/  BSSY.RECONVERGENT B1, `(.L_x_4) ;  /* 0x0000055000017945 */ /* 0x000fe20003800200 */
[C---:B------:R-:W-:Y:S02]  /*04a0*/  FSETP.GEU.AND P2, PT, |R11|.reuse, 1.469367938527859385e-39, PT ;  /* 0x001000000b00780b */ /* 0x040fe40003f4e200 */
[----:B------:R-:W-:Y:S01]  /*04b0*/  LOP3.LUT R7, R6, 0x3ff00000, RZ, 0xfc, !PT ;  /* 0x3ff0000006077812 */ /* 0x000fe200078efcff */
[----:B------:R-:W-:Y:S01]  /*04c0*/  IMAD.MOV.U32 R6, RZ, RZ, R8 ;  /* 0x000000ffff067224 */ /* 0x000fe200078e0008 */
[----:B------:R-:W-:Y:S02]  /*04d0*/  LOP3.LUT R13, R11, 0x7ff00000, RZ, 0xc0, !PT ;  /* 0x7ff000000b0d7812 */ /* 0x000fe400078ec0ff */
[----:B------:R-:W-:-:S03]  /*04e0*/  LOP3.LUT R16, R9, 0x7ff00000, RZ, 0xc0, !PT ;  /* 0x7ff0000009107812 */ /* 0x000fc600078ec0ff */
[----:B------:R-:W-:Y:S01]  /*04f0*/  @!P0 DMUL R6, R8, 8.98846567431157953865e+307 ;  /* 0x7fe0000008068828 */ /* 0x000fe20000000000 */
[----:B------:R-:W-:-:S03]  /*0500*/  ISETP.GE.U32.AND P1, PT, R13, R16, PT ;  /* 0x000000100d00720c */ /* 0x000fc60003f26070 */
[----:B------:R-:W-:Y:S01]  /*0510*/  @!P2 LOP3.LUT R14, R9, 0x7ff00000, RZ, 0xc0, !PT ;  /* 0x7ff00000090ea812 */ /* 0x000fe200078ec0ff */
[----:B------:R-:W-:Y:S01]  /*0520*/  @!P2 IMAD.MOV.U32 R20, RZ, RZ, RZ ;  /* 0x000000ffff14a224 */ /* 0x000fe200078e00ff */
[----:B------:R-:W0:Y:S02]  /*0530*/  MUFU.RCP64H R19, R7 ;  /* 0x0000000700137308 */ /* 0x000e240000001800 */
[----:B------:R-:W-:Y:S01]  /*0540*/  @!P2 ISETP.GE.U32.AND P3, PT, R13, R14, PT ;  /* 0x0000000e0d00a20c */ /* 0x000fe20003f66070 */
[----:B------:R-:W-:-:S05]  /*0550*/  IMAD.MOV.U32 R14, RZ, RZ, 0x1ca00000 ;  /* 0x1ca00000ff0e7424 */ /* 0x000fca00078e00ff */
[----:B------:R-:W-:-:S04]  /*0560*/  @!P2 SEL R15, R14, 0x63400000, !P3 ;  /* 0x634000000e0fa807 */ /* 0x000fc80005800000 */
[----:B------:R-:W-:-:S04]  /*0570*/  @!P2 LOP3.LUT R15, R15, 0x80000000, R11, 0xf8, !PT ;  /* 0x800000000f0fa812 */ /* 0x000fc800078ef80b */
[----:B------:R-:W-:Y:S01]  /*0580*/  @!P2 LOP3.LUT R21, R15, 0x100000, RZ, 0xfc, !PT ;  /* 0x001000000f15a812 */ /* 0x000fe200078efcff */
[----:B0-----:R-:W-:-:S08]  /*0590*/  DFMA R2, R18, -R6, 1 ;  /* 0x3ff000001202742b */ /* 0x001fd00000000806 */
[----:B------:R-:W-:-:S08]  /*05a0*/  DFMA R2, R2, R2, R2 ;  /* 0x000000020202722b */ /* 0x000fd00000000002 */
[----:B------:R-:W-:Y:S01]  /*05b0*/  DFMA R18, R18, R2, R18 ;  /* 0x000000021212722b */ /* 0x000fe20000000012 */
[----:B------:R-:W-:Y:S01]  /*05c0*/  SEL R3, R14, 0x63400000, !P1 ;  /* 0x634000000e037807 */ /* 0x000fe20004800000 */
[----:B------:R-:W-:-:S03]  /*05d0*/  IMAD.MOV.U32 R2, RZ, RZ, R10 ;  /* 0x000000ffff027224 */ /* 0x000fc600078e000a */
[----:B------:R-:W-:-:S03]  /*05e0*/  LOP3.LUT R3, R3, 0x800fffff, R11, 0xf8, !PT ;  /* 0x800fffff03037812 */ /* 0x000fc600078ef80b */
[----:B------:R-:W-:-:S03]  /*05f0*/  DFMA R22, R18, -R6, 1 ;  /* 0x3ff000001216742b */ /* 0x000fc60000000806 */
[----:B------:R-:W-:-:S05]  /*0600*/  @!P2 DFMA R2, R2, 2, -R20 ;  /* 0x400000000202a82b */ /* 0x000fca0000000814 */
[----:B------:R-:W-:Y:S01]  /*0610*/  DFMA R18, R18, R22, R18 ;  /* 0x000000161212722b */ /* 0x000fe20000000012 */
[----:B------:R-:W-:Y:S02]  /*0620*/  IMAD.MOV.U32 R23, RZ, RZ, R13 ;  /* 0x000000ffff177224 */ /* 0x000fe400078e000d */
[----:B------:R-:W-:Y:S01]  /*0630*/  IMAD.MOV.U32 R22, RZ, RZ, R16 ;  /* 0x000000ffff167224 */ /* 0x000fe200078e0010 */
[----:B------:R-:W-:Y:S02]  /*0640*/  @!P0 LOP3.LUT R22, R7, 0x7ff00000, RZ, 0xc0, !PT ;  /* 0x7ff0000007168812 */ /* 0x000fe400078ec0ff */
[----:B------:R-:W-:Y:S02]  /*0650*/  @!P2 LOP3.LUT R23, R3, 0x7ff00000, RZ, 0xc0, !PT ;  /* 0x7ff000000317a812 */ /* 0x000fe400078ec0ff */
[----:B------:R-:W-:Y:S01]  /*0660*/  DMUL R20, R18, R2 ;  /* 0x0000000212147228 */ /* 0x000fe20000000000 */
[----:B------:R-:W-:Y:S02]  /*0670*/  VIADD R24, R22, 0xffffffff ;  /* 0xffffffff16187836 */ /* 0x000fe40000000000 */
[----:B------:R-:W-:-:S05]  /*0680*/  VIADD R15, R23, 0xffffffff ;  /* 0xffffffff170f7836 */ /* 0x000fca0000000000 */
[----:B------:R-:W-:Y:S01]  /*0690*/  DFMA R16, R20, -R6, R2 ;  /* 0x800000061410722b */ /* 0x000fe20000000002 */
[----:B------:R-:W-:-:S04]  /*06a0*/  ISETP.GT.U32.AND P0, PT, R15, 0x7feffffe, PT ;  /* 0x7feffffe0f00780c */ /* 0x000fc80003f04070 */
[----:B------:R-:W-:-:S03]  /*06b0*/  ISETP.GT.U32.OR P0, PT, R24, 0x7feffffe, P0 ;  /* 0x7feffffe1800780c */ /* 0x000fc60000704470 */
[----:B------:R-:W-:-:S10]  /*06c0*/  DFMA R16, R18, R16, R20 ;  /* 0x000000101210722b */ /* 0x000fd40000000014 */
[----:B------:R-:W-:Y:S05]  /*06d0*/  @P0 BRA `(.L_x_5) ;  /* 0x00000000006c0947 */ /* 0x000fea0003800000 */
[----:B------:R-:W-:-:S04]  /*06e0*/  LOP3.LUT R18, R9, 0x7ff00000, RZ, 0xc0, !PT ;  /* 0x7ff0000009127812 */ /* 0x000fc800078ec0ff */
[CC--:B------:R-:W-:Y:S02]  /*06f0*/  VIADDMNMX R10, R13.reuse, -R18.reuse, 0xb9600000, !PT ;  /* 0xb96000000d0a7446 */ /* 0x0c0fe40007800912 */
[----:B------:R-:W-:Y:S02]  /*0700*/  ISETP.GE.U32.AND P0, PT, R13, R18, PT ;  /* 0x000000120d00720c */ /* 0x000fe40003f06070 */
[----:B------:R-:W-:Y:S02]  /*0710*/  VIMNMX R10, PT, PT, R10, 0x46a00000, PT ;  /* 0x46a000000a0a7848 */ /* 0x000fe40003fe0100 */
[----:B------:R-:W-:-:S05]  /*0720*/  SEL R13, R14, 0x63400000, !P0 ;  /* 0x634000000e0d7807 */ /* 0x000fca0004000000 */
[----:B------:R-:W-:Y:S02]  /*0730*/  IMAD.IADD R13, R10, 0x1, -R13 ;  /* 0x000000010a0d7824 */ /* 0x000fe400078e0a0d */
[----:B------:R-:W-:Y:S02]  /*0740*/  IMAD.MOV.U32 R10, RZ, RZ, RZ ;  /* 0x000000ffff0a7224 */ /* 0x000fe400078e00ff */
[----:B------:R-:W-:-:S06]  /*0750*/  VIADD R11, R13, 0x7fe00000 ;  /* 0x7fe000000d0b7836 */ /* 0x000fcc0000000000 */
[----:B------:R-:W-:-:S10]  /*0760*/  DMUL R14, R16, R10 ;  /* 0x0000000a100e7228 */ /* 0x000fd40000000000 */
[----:B------:R-:W-:-:S13]  /*0770*/  FSETP.GTU.AND P0, PT, |R15|, 1.469367938527859385e-39, PT ;  /* 0x001000000f00780b */ /* 0x000fda0003f0c200 */
[----:B------:R-:W-:Y:S05]  /*0780*/  @P0 BRA `(.L_x_6) ;  /* 0x0000000000940947 */ /* 0x000fea0003800000 */
[----:B------:R-:W-:Y:S01]  /*0790*/  DFMA R2, R16, -R6, R2 ;  /* 0x800000061002722b */ /* 0x000fe20000000002 */
[----:B------:R-:W-:-:S09]  /*07a0*/  IMAD.MOV.U32 R10, RZ, RZ, RZ ;  /* 0x000000ffff0a7224 */ /* 0x000fd200078e00ff */
[C---:B------:R-:W-:Y:S02]  /*07b0*/  FSETP.NEU.AND P0, PT, R3.reuse, RZ, PT ;  /* 0x000000ff0300720b */ /* 0x040fe40003f0d000 */
[----:B------:R-:W-:-:S04]  /*07c0*/  LOP3.LUT R9, R3, 0x80000000, R9, 0x48, !PT ;  /* 0x8000000003097812 */ /* 0x000fc800078e4809 */
[----:B------:R-:W-:-:S07]  /*07d0*/  LOP3.LUT R11, R9, R11, RZ, 0xfc, !PT ;  /* 0x0000000b090b7212 */ /* 0x000fce00078efcff */
[----:B------:R-:W-:Y:S05]  /*07e0*/  @!P0 BRA `(.L_x_6) ;  /* 0x00000000007c8947 */ /* 0x000fea0003800000 */
[----:B------:R-:W-:Y:S01]  /*07f0*/  IMAD.MOV R3, RZ, RZ, -R13 ;  /* 0x000000ffff037224 */ /* 0x000fe200078e0a0d */
[----:B------:R-:W-:Y:S01]  /*0800*/  DMUL.RP R10, R16, R10 ;  /* 0x0000000a100a7228 */ /* 0x000fe20000008000 */
[----:B------:R-:W-:-:S06]  /*0810*/  IMAD.MOV.U32 R2, RZ, RZ, RZ ;  /* 0x000000ffff027224 */ /* 0x000fcc00078e00ff */
[----:B------:R-:W-:-:S03]  /*0820*/  DFMA R2, R14, -R2, R16 ;  /* 0x800000020e02722b */ /* 0x000fc60000000010 */
[----:B------:R-:W-:-:S03]  /*0830*/  LOP3.LUT R9, R11, R9, RZ, 0x3c, !PT ;  /* 0x000000090b097212 */ /* 0x000fc600078e3cff */
[----:B------:R-:W-:-:S04]  /*0840*/  IADD3 R2, PT, PT, -R13, -0x43300000, RZ ;  /* 0xbcd000000d027810 */ /* 0x000fc80007ffe1ff */
[----:B------:R-:W-:-:S04]  /*0850*/  FSETP.NEU.AND P0, PT, |R3|, R2, PT ;  /* 0x000000020300720b */ /* 0x000fc80003f0d200 */
[----:B------:R-:W-:Y:S02]  /*0860*/  FSEL R14, R10, R14, !P0 ;  /* 0x0000000e0a0e7208 */ /* 0x000fe40004000000 */
[----:B------:R-:W-:Y:S01]  /*0870*/  FSEL R15, R9, R15, !P0 ;  /* 0x0000000f090f7208 */ /* 0x000fe20004000000 */
[----:B------:R-:W-:Y:S06]  /*0880*/  BRA `(.L_x_6) ;  /* 0x0000000000547947 */ /* 0x000fec0003800000 */
.L_x_5:
[----:B------:R-:W-:-:S14]  /*0890*/  DSETP.NAN.AND P0, PT, R10, R10, PT ;  /* 0x0000000a0a00722a */ /* 0x000fdc0003f08000 */
[----:B------:R-:W-:Y:S05]  /*08a0*/  @P0 BRA `(.L_x_7) ;  /* 0x0000000000440947 */ /* 0x000fea0003800000 */
[----:B------:R-:W-:-:S14]  /*08b0*/  DSETP.NAN.AND P0, PT, R8, R8, PT ;  /* 0x000000080800722a */ /* 0x000fdc0003f08000 */
[----:B------:R-:W-:Y:S05]  /*08c0*/  @P0 BRA `(.L_x_8) ;  /* 0x0000000000300947 */ /* 0x000fea0003800000 */
[----:B------:R-:W-:Y:S01]  /*08d0*/  ISETP.NE.AND P0, PT, R23, R22, PT ;  /* 0x000000161700720c */ /* 0x000fe20003f05270 */
[----:B------:R-:W-:Y:S02]  /*08e0*/  IMAD.MOV.U32 R14, RZ, RZ, 0x0 ;  /* 0x00000000ff0e7424 */ /* 0x000fe400078e00ff */
[----:B------:R-:W-:-:S10]  /*08f0*/  IMAD.MOV.U32 R15, RZ, RZ, -0x80000 ;  /* 0xfff80000ff0f7424 */ /* 0x000fd400078e00ff */
[----:B------:R-:W-:Y:S05]  /*0900*/  @!P0 BRA `(.L_x_6) ;  /* 0x0000000000348947 */ /* 0x000fea0003800000 */
[----:B------:R-:W-:Y:S02]  /*0910*/  ISETP.NE.AND P0, PT, R23, 0x7ff00000, PT ;  /* 0x7ff000001700780c */ /* 0x000fe40003f05270 */
[----:B------:R-:W-:Y:S02]  /*0920*/  LOP3.LUT R15, R11, 0x80000000, R9, 0x48, !PT ;  /* 0x800000000b0f7812 */ /* 0x000fe400078e4809 */
[----:B------:R-:W-:-:S13]  /*0930*/  ISETP.EQ.OR P0, PT, R22, RZ, !P0 ;  /* 0x000000ff1600720c */ /* 0x000fda0004702670 */
[----:B------:R-:W-:Y:S01]  /*0940*/  @P0 LOP3.LUT R2, R15, 0x7ff00000, RZ, 0xfc, !PT ;  /* 0x7ff000000f020812 */ /* 0x000fe200078efcff */
[----:B------:R-:W-:Y:S02]  /*0950*/  @!P0 IMAD.MOV.U32 R14, RZ, RZ, RZ ;  /* 0x000000ffff0e8224 */ /* 0x000fe400078e00ff */
[----:B------:R-:W-:Y:S02]  /*0960*/  @P0 IMAD.MOV.U32 R14, RZ, RZ, RZ ;  /* 0x000000ffff0e0224 */ /* 0x000fe400078e00ff */
[----:B------:R-:W-:Y:S01]  /*0970*/  @P0 IMAD.MOV.U32 R15, RZ, RZ, R2 ;  /* 0x000000ffff0f0224 */ /* 0x000fe200078e0002 */
[----:B------:R-:W-:Y:S06]  /*0980*/  BRA `(.L_x_6) ;  /* 0x0000000000147947 */ /* 0x000fec0003800000 */
.L_x_8:
[----:B------:R-:W-:Y:S01]  /*0990*/  LOP3.LUT R15, R9, 0x80000, RZ, 0xfc, !PT ;  /* 0x00080000090f7812 */ /* 0x000fe200078efcff */
[----:B------:R-:W-:Y:S01]  /*09a0*/  IMAD.MOV.U32 R14, RZ, RZ, R8 ;  /* 0x000000ffff0e7224 */ /* 0x000fe200078e0008 */
[----:B------:R-:W-:Y:S06]  /*09b0*/  BRA `(.L_x_6) ;  /* 0x0000000000087947 */ /* 0x000fec0003800000 */
.L_x_7:
[----:B------:R-:W-:Y:S01]  /*09c0*/  LOP3.LUT R15, R11, 0x80000, RZ, 0xfc, !PT ;  /* 0x000800000b0f7812 */ /* 0x000fe200078efcff */
[----:B------:R-:W-:-:S07]  /*09d0*/  IMAD.MOV.U32 R14, RZ, RZ, R10 ;  /* 0x000000ffff0e7224 */ /* 0x000fce00078e000a */
.L_x_6:
[----:B------:R-:W-:Y:S05]  /*09e0*/  BSYNC.RECONVERGENT B1 ;  /* 0x0000000000017941 */ /* 0x000fea0003800200 */
.L_x_4:
[----:B------:R-:W-:Y:S02]  /*09f0*/  IMAD.MOV.U32 R13, RZ, RZ, 0x0 ;  /* 0x00000000ff0d7424 */ /* 0x000fe400078e00ff */
[----:B------:R-:W-:Y:S02]  /*0a00*/  IMAD.MOV.U32 R2, RZ, RZ, R14 ;  /* 0x000000ffff027224 */ /* 0x000fe400078e000e */
[----:B------:R-:W-:Y:S01]  /*0a10*/  IMAD.MOV.U32 R3, RZ, RZ, R15 ;  /* 0x000000ffff037224 */ /* 0x000fe200078e000f */
[----:B------:R-:W-:Y:S06]  /*0a20*/  RET.REL.NODEC R12 `(_Z16computeCentroidsiPdS_PiS_S_) ;  /* 0xfffffff40c747950 */ /* 0x000fec0003c3ffff */
.L_x_9:
[----:B------:R-:W-:-:S00]  /*0a30*/  BRA `(.L_x_9) ;  /* 0xfffffffc00fc7947 */ /* 0x000fc0000383ffff */
[----:B------:R-:W-:-:S00]  /*0a40*/  NOP ;  /* 0x0000000000007918 */ /* 0x000fc00000000000 */
        /* <DEDUP_REMOVED lines=11> */
.L_x_17:


//--------------------- .text._Z12updateKernelPiS_S_iiPdS0_S_ --------------------------
	.section	.text._Z12updateKernelPiS_S_iiPdS0_S_,"ax",@progbits
	.align	128
        .global         _Z12updateKernelPiS_S_iiPdS0_S_
        .type           _Z12updateKernelPiS_S_iiPdS0_S_,@function
        .size           _Z12updateKernelPiS_S_iiPdS0_S_,(.L_x_19 - _Z12updateKernelPiS_S_iiPdS0_S_)
        .other          _Z12updateKernelPiS_S_iiPdS0_S_,@"STO_CUDA_ENTRY STV_DEFAULT"
_Z12updateKernelPiS_S_iiPdS0_S_:
.text._Z12updateKernelPiS_S_iiPdS0_S_:
        /* <DEDUP_REMOVED lines=9> */
[----:B------:R-:W1:Y:S07]  /*0090*/  LDCU.64 UR4, c[0x0][0x358] ;  /* 0x00006b00ff0477ac */ /* 0x000e6e0008000a00 */
[----:B------:R-:W2:Y:S08]  /*00a0*/  LDC.64 R2, c[0x0][0x390] ;  /* 0x0000e400ff027b82 */ /* 0x000eb00000000a00 */
[----:B------:R-:W3:Y:S01]  /*00b0*/  LDC.64 R4, c[0x0][0x3a0] ;  /* 0x0000e800ff047b82 */ /* 0x000ee20000000a00 */
[----:B0-----:R-:W-:-:S07]  /*00c0*/  IMAD.WIDE R6, R13, 0x4, R6 ;  /* 0x000000040d067825 */ /* 0x001fce00078e0206 */
[----:B------:R-:W0:Y:S01]  /*00d0*/  LDC.64 R10, c[0x0][0x388] ;  /* 0x0000e200ff0a7b82 */ /* 0x000e220000000a00 */
[----:B-1----:R1:W4:Y:S01]  /*00e0*/  LDG.E R8, desc[UR4][R6.64] ;  /* 0x0000000406087981 */ /* 0x002322000c1e1900 */
[----:B--2---:R-:W-:-:S05]  /*00f0*/  IMAD.WIDE R2, R13, 0x4, R2 ;  /* 0x000000040d027825 */ /* 0x004fca00078e0202 */
[----:B------:R-:W3:Y:S01]  /*0100*/  LDG.E R15, desc[UR4][R2.64] ;  /* 0x00000004020f7981 */ /* 0x000ee2000c1e1900 */
[----:B-1----:R-:W1:Y:S01]  /*0110*/  LDC.64 R6, c[0x0][0x3a8] ;  /* 0x0000ea00ff067b82 */ /* 0x002e620000000a00 */
[----:B0-----:R-:W-:Y:S01]  /*0120*/  IMAD.WIDE R10, R13, 0x4, R10 ;  /* 0x000000040d0a7825 */ /* 0x001fe200078e020a */
[----:B----4-:R-:W0:Y:S03]  /*0130*/  I2F.F64 R8, R8 ;  /* 0x0000000800087312 */ /* 0x010e260000201c00 */
[----:B---3--:R-:W-:-:S05]  /*0140*/  IMAD.WIDE R4, R15, 0x8, R4 ;  /* 0x000000080f047825 */ /* 0x008fca00078e0204 */
[----:B0-----:R-:W-:Y:S04]  /*0150*/  REDG.E.ADD.F64.RN.STRONG.GPU desc[UR4][R4.64], R8 ;  /* 0x00000008040079a6 */ /* 0x001fe8000c12ff04 */
[----:B------:R-:W2:Y:S04]  /*0160*/  LDG.E R10, desc[UR4][R10.64] ;  /* 0x000000040a0a7981 */ /* 0x000ea8000c1e1900 */
[----:B------:R-:W1:Y:S01]  /*0170*/  LDG.E R15, desc[UR4][R2.64] ;  /* 0x00000004020f7981 */ /* 0x000e62000c1e1900 */
[----:B--2---:R-:W0:Y:S01]  /*0180*/  I2F.F64 R12, R10 ;  /* 0x0000000a000c7312 */ /* 0x004e220000201c00 */
[----:B-1----:R-:W-:-:S02]  /*0190*/  IMAD.WIDE R6, R15, 0x8, R6 ;  /* 0x000000080f067825 */ /* 0x002fc400078e0206 */
[----:B------:R-:W1:Y:S03]  /*01a0*/  LDC.64 R14, c[0x0][0x3b0] ;  /* 0x0000ec00ff0e7b82 */ /* 0x000e660000000a00 */
[----:B0-----:R-:W-:Y:S04]  /*01b0*/  REDG.E.ADD.F64.RN.STRONG.GPU desc[UR4][R6.64], R12 ;  /* 0x0000000c060079a6 */ /* 0x001fe8000c12ff04 */
[----:B------:R-:W1:Y:S01]  /*01c0*/  LDG.E R17, desc[UR4][R2.64] ;  /* 0x0000000402117981 */ /* 0x000e62000c1e1900 */
[----:B------:R-:W-:Y:S02]  /*01d0*/  HFMA2 R19, -RZ, RZ, 0, 5.9604644775390625e-08 ;  /* 0x00000001ff137431 */ /* 0x000fe400000001ff */
[----:B-1----:R-:W-:-:S05]  /*01e0*/  IMAD.WIDE R14, R17, 0x4, R14 ;  /* 0x00000004110e7825 */ /* 0x002fca00078e020e */
[----:B------:R-:W-:Y:S01]  /*01f0*/  REDG.E.ADD.STRONG.GPU desc[UR4][R14.64], R19 ;  /* 0x000000130e00798e */ /* 0x000fe2000c12e104 */
[----:B------:R-:W-:Y:S05]  /*0200*/  EXIT ;  /* 0x000000000000794d */ /* 0x000fea0003800000 */
.L_x_10:
        /* <DEDUP_REMOVED lines=15> */
.L_x_19:


//--------------------- .text._Z12assignKernelPiS_S_PdS0_ii --------------------------
	.section	.text._Z12assignKernelPiS_S_PdS0_ii,"ax",@progbits
	.align	128
        .global         _Z12assignKernelPiS_S_PdS0_ii
        .type           _Z12assignKernelPiS_S_PdS0_ii,@function
        .size           _Z12assignKernelPiS_S_PdS0_ii,(.L_x_20 - _Z12assignKernelPiS_S_PdS0_ii)
        .other          _Z12assignKernelPiS_S_PdS0_ii,@"STO_CUDA_ENTRY STV_DEFAULT"
_Z12assignKernelPiS_S_PdS0_ii:
.text._Z12assignKernelPiS_S_PdS0_ii:
        /* <DEDUP_REMOVED lines=8> */
[----:B------:R-:W0:Y:S01]  /*0080*/  LDCU UR8, c[0x0][0x3a8] ;  /* 0x00007500ff0877ac */ /* 0x000e220008000800 */
[----:B------:R-:W1:Y:S01]  /*0090*/  LDCU.64 UR12, c[0x0][0x358] ;  /* 0x00006b00ff0c77ac */ /* 0x000e620008000a00 */
[----:B0-----:R-:W-:-:S09]  /*00a0*/  UISETP.GE.AND UP0, UPT, UR8, 0x1, UPT ;  /* 0x000000010800788c */ /* 0x001fd2000bf06270 */
[----:B-1----:R-:W-:Y:S05]  /*00b0*/  BRA.U !UP0, `(.L_x_11) ;  /* 0x0000000d08487547 */ /* 0x002fea000b800000 */
[----:B------:R-:W0:Y:S08]  /*00c0*/  LDC.64 R6, c[0x0][0x380] ;  /* 0x0000e000ff067b82 */ /* 0x000e300000000a00 */
[----:B------:R-:W1:Y:S01]  /*00d0*/  LDC.64 R12, c[0x0][0x388] ;  /* 0x0000e200ff0c7b82 */ /* 0x000e620000000a00 */
[----:B0-----:R-:W-:-:S05]  /*00e0*/  IMAD.WIDE R6, R0, 0x4, R6 ;  /* 0x0000000400067825 */ /* 0x001fca00078e0206 */
[----:B------:R-:W2:Y:S01]  /*00f0*/  LDG.E R4, desc[UR12][R6.64] ;  /* 0x0000000c06047981 */ /* 0x000ea2000c1e1900 */
[----:B-1----:R-:W-:-:S05]  /*0100*/  IMAD.WIDE R12, R0, 0x4, R12 ;  /* 0x00000004000c7825 */ /* 0x002fca00078e020c */
[----:B------:R-:W3:Y:S01]  /*0110*/  LDG.E R8, desc[UR12][R12.64] ;  /* 0x0000000c0c087981 */ /* 0x000ee2000c1e1900 */
[----:B------:R-:W-:Y:S01]  /*0120*/  UISETP.GE.U32.AND UP1, UPT, UR8, 0x8, UPT ;  /* 0x000000080800788c */ /* 0x000fe2000bf26070 */
[----:B------:R-:W-:Y:S01]  /*0130*/  IMAD.MOV.U32 R2, RZ, RZ, RZ ;  /* 0x000000ffff027224 */ /* 0x000fe200078e00ff */
[----:B------:R-:W-:Y:S01]  /*0140*/  ULOP3.LUT UR9, UR8, 0x7, URZ, 0xc0, !UPT ;  /* 0x0000000708097892 */ /* 0x000fe2000f8ec0ff */
[----:B------:R-:W-:Y:S02]  /*0150*/  IMAD.MOV.U32 R10, RZ, RZ, -0x400000 ;  /* 0xffc00000ff0a7424 */ /* 0x000fe400078e00ff */
[----:B------:R-:W-:Y:S01]  /*0160*/  IMAD.MOV.U32 R11, RZ, RZ, 0x41dfffff ;  /* 0x41dfffffff0b7424 */ /* 0x000fe200078e00ff */
[----:B------:R-:W-:Y:S01]  /*0170*/  UISETP.NE.AND UP0, UPT, UR9, URZ, UPT ;  /* 0x000000ff0900728c */ /* 0x000fe2000bf05270 */
[----:B--2---:R-:W0:Y:S08]  /*0180*/  I2F.F64 R4, R4 ;  /* 0x0000000400047312 */ /* 0x004e300000201c00 */
[----:B---3--:R-:W1:Y:S01]  /*0190*/  I2F.F64 R8, R8 ;  /* 0x0000000800087312 */ /* 0x008e620000201c00 */
[----:B------:R-:W-:Y:S05]  /*01a0*/  BRA.U !UP1, `(.L_x_12) ;  /* 0x0000000509987547 */ /* 0x000fea000b800000 */
[----:B------:R-:W2:Y:S01]  /*01b0*/  LDCU.64 UR6, c[0x0][0x398] ;  /* 0x00007300ff0677ac */ /* 0x000ea20008000a00 */
[----:B------:R-:W-:Y:S02]  /*01c0*/  IMAD.MOV.U32 R26, RZ, RZ, RZ ;  /* 0x000000ffff1a7224 */ /* 0x000fe400078e00ff */
[----:B------:R-:W-:Y:S01]  /*01d0*/  IMAD.MOV.U32 R10, RZ, RZ, -0x400000 ;  /* 0xffc00000ff0a7424 */ /* 0x000fe200078e00ff */
[----:B------:R-:W3:Y:S01]  /*01e0*/  LDCU.64 UR4, c[0x0][0x3a0] ;  /* 0x00007400ff0477ac */ /* 0x000ee20008000a00 */
[----:B------:R-:W-:Y:S01]  /*01f0*/  IMAD.MOV.U32 R11, RZ, RZ, 0x41dfffff ;  /* 0x41dfffffff0b7424 */ /* 0x000fe200078e00ff */
[----:B------:R-:W-:-:S06]  /*0200*/  ULOP3.LUT UR10, UR8, 0x7ffffff8, URZ, 0xc0, !UPT ;  /* 0x7ffffff8080a7892 */ /* 0x000fcc000f8ec0ff */
[----:B------:R-:W-:Y:S01]  /*0210*/  IMAD.U32 R2, RZ, RZ, UR10 ;  /* 0x0000000aff027e24 */ /* 0x000fe2000f8e00ff */
[----:B--2---:R-:W-:Y:S02]  /*0220*/  UIADD3 UR6, UP1, UPT, UR6, 0x20, URZ ;  /* 0x0000002006067890 */ /* 0x004fe4000ff3e0ff */
[----:B---3--:R-:W-:Y:S02]  /*0230*/  UIADD3 UR4, UP2, UPT, UR4, 0x20, URZ ;  /* 0x0000002004047890 */ /* 0x008fe4000ff5e0ff */
[----:B------:R-:W-:Y:S02]  /*0240*/  UIADD3.X UR7, UPT, UPT, URZ, UR7, URZ, UP1, !UPT ;  /* 0x00000007ff077290 */ /* 0x000fe40008ffe4ff */
[----:B------:R-:W-:Y:S01]  /*0250*/  IMAD.U32 R6, RZ, RZ, UR6 ;  /* 0x00000006ff067e24 */ /* 0x000fe2000f8e00ff */
[----:B------:R-:W-:Y:S01]  /*0260*/  UIADD3.X UR5, UPT, UPT, URZ, UR5, URZ, UP2, !UPT ;  /* 0x00000005ff057290 */ /* 0x000fe200097fe4ff */
[----:B------:R-:W-:Y:S02]  /*0270*/  IMAD.U32 R14, RZ, RZ, UR4 ;  /* 0x00000004ff0e7e24 */ /* 0x000fe4000f8e00ff */
[----:B------:R-:W-:-:S03]  /*0280*/  IMAD.U32 R7, RZ, RZ, UR7 ;  /* 0x00000007ff077e24 */ /* 0x000fc6000f8e00ff */
[----:B------:R-:W-:-:S07]  /*0290*/  IMAD.U32 R15, RZ, RZ, UR5 ;  /* 0x00000005ff0f7e24 */ /* 0x000fce000f8e00ff */
.L_x_13:
[----:B------:R-:W1:Y:S04]  /*02a0*/  LDG.E.64 R16, desc[UR12][R14.64+-0x20] ;  /* 0xffffe00c0e107981 */ /* 0x000e68000c1e1b00 */
[----:B------:R-:W0:Y:S04]  /*02b0*/  LDG.E.64 R12, desc[UR12][R6.64+-0x20] ;  /* 0xffffe00c060c7981 */ /* 0x000e28000c1e1b00 */
[----:B------:R-:W2:Y:S04]  /*02c0*/  LDG.E.64 R22, desc[UR12][R14.64+-0x18] ;  /* 0xffffe80c0e167981 */ /* 0x000ea8000c1e1b00 */
[----:B------:R-:W3:Y:S04]  /*02d0*/  LDG.E.64 R20, desc[UR12][R14.64+-0x8] ;  /* 0xfffff80c0e147981 */ /* 0x000ee8000c1e1b00 */
[----:B------:R-:W4:Y:S01]  /*02e0*/  LDG.E.64 R24, desc[UR12][R6.64+-0x10] ;  /* 0xfffff00c06187981 */ /* 0x000f22000c1e1b00 */
[----:B-1----:R-:W-:-:S02]  /*02f0*/  DADD R16, -R8, R16 ;  /* 0x0000000008107229 */ /* 0x002fc40000000110 */
[----:B0-----:R-:W-:-:S06]  /*0300*/  DADD R12, -R4, R12 ;  /* 0x00000000040c7229 */ /* 0x001fcc000000010c */
[----:B------:R-:W-:Y:S02]  /*0310*/  DMUL R18, R16, R16 ;  /* 0x0000001010127228 */ /* 0x000fe40000000000 */
[----:B------:R-:W5:Y:S06]  /*0320*/  LDG.E.64 R16, desc[UR12][R6.64+-0x18] ;  /* 0xffffe80c06107981 */ /* 0x000f6c000c1e1b00 */
[----:B------:R-:W-:Y:S01]  /*0330*/  DFMA R18, R12, R12, R18 ;  /* 0x0000000c0c12722b */ /* 0x000fe20000000012 */
[----:B------:R-:W5:Y:S07]  /*0340*/  LDG.E.64 R12, desc[UR12][R14.64+-0x10] ;  /* 0xfffff00c0e0c7981 */ /* 0x000f6e000c1e1b00 */
[----:B------:R-:W-:-:S06]  /*0350*/  DSETP.GEU.AND P3, PT, R18, R10, PT ;  /* 0x0000000a1200722a */ /* 0x000fcc0003f6e000 */
[----:B------:R-:W-:Y:S02]  /*0360*/  FSEL R10, R18, R10, !P3 ;  /* 0x0000000a120a7208 */ /* 0x000fe40005800000 */
[----:B------:R-:W-:Y:S02]  /*0370*/  FSEL R11, R19, R11, !P3 ;  /* 0x0000000b130b7208 */ /* 0x000fe40005800000 */
[----:B------:R-:W5:Y:S01]  /*0380*/  LDG.E.64 R18, desc[UR12][R6.64+-0x8] ;  /* 0xfffff80c06127981 */ /* 0x000f62000c1e1b00 */
[----:B--2---:R-:W-:-:S08]  /*0390*/  DADD R22, -R8, R22 ;  /* 0x0000000008167229 */ /* 0x004fd00000000116 */
[----:B------:R-:W-:Y:S02]  /*03a0*/  DMUL R22, R22, R22 ;  /* 0x0000001616167228 */ /* 0x000fe40000000000 */
[----:B---3--:R-:W-:Y:S02]  /*03b0*/  DADD R20, -R8, R20 ;  /* 0x0000000008147229 */ /* 0x008fe40000000114 */
[----:B----4-:R-:W-:-:S06]  /*03c0*/  DADD R24, -R4, R24 ;  /* 0x0000000004187229 */ /* 0x010fcc0000000118 */
[----:B------:R-:W-:Y:S02]  /*03d0*/  DMUL R20, R20, R20 ;  /* 0x0000001414147228 */ /* 0x000fe40000000000 */
[----:B-----5:R-:W-:Y:S02]  /*03e0*/  DADD R16, -R4, R16 ;  /* 0x0000000004107229 */ /* 0x020fe40000000110 */
[----:B------:R-:W-:-:S06]  /*03f0*/  DADD R12, -R8, R12 ;  /* 0x00000000080c7229 */ /* 0x000fcc000000010c */
[----:B------:R-:W-:Y:S02]  /*0400*/  DFMA R22, R16, R16, R22 ;  /* 0x000000101016722b */ /* 0x000fe40000000016 */
[----:B------:R-:W2:Y:S01]  /*0410*/  LDG.E.64 R16, desc[UR12][R14.64] ;  /* 0x0000000c0e107981 */ /* 0x000ea2000c1e1b00 */
[----:B------:R-:W-:-:S05]  /*0420*/  DMUL R12, R12, R12 ;  /* 0x0000000c0c0c7228 */ /* 0x000fca0000000000 */
[----:B------:R-:W-:Y:S02]  /*0430*/  DSETP.GEU.AND P4, PT, R22, R10, PT ;  /* 0x0000000a1600722a */ /* 0x000fe40003f8e000 */
[----:B------:R-:W-:-:S04]  /*0440*/  DADD R18, -R4, R18 ;  /* 0x0000000004127229 */ /* 0x000fc80000000112 */
[----:B------:R-:W-:Y:S01]  /*0450*/  FSEL R10, R22, R10, !P4 ;  /* 0x0000000a160a7208 */ /* 0x000fe20006000000 */
[----:B------:R-:W-:Y:S01]  /*0460*/  DFMA R24, R24, R24, R12 ;  /* 0x000000181818722b */ /* 0x000fe2000000000c */
[----:B------:R-:W-:Y:S01]  /*0470*/  FSEL R11, R23, R11, !P4 ;  /* 0x0000000b170b7208 */ /* 0x000fe20006000000 */
[----:B------:R-:W3:Y:S04]  /*0480*/  LDG.E.64 R12, desc[UR12][R14.64+0x8] ;  /* 0x0000080c0e0c7981 */ /* 0x000ee8000c1e1b00 */
[----:B------:R-:W4:Y:S01]  /*0490*/  LDG.E.64 R22, desc[UR12][R6.64] ;  /* 0x0000000c06167981 */ /* 0x000f22000c1e1b00 */
[----:B------:R-:W-:-:S03]  /*04a0*/  DFMA R20, R18, R18, R20 ;  /* 0x000000121214722b */ /* 0x000fc60000000014 */
[----:B------:R-:W5:Y:S01]  /*04b0*/  LDG.E.64 R18, desc[UR12][R6.64+0x8] ;  /* 0x0000080c06127981 */ /* 0x000f62000c1e1b00 */
[----:B------:R-:W-:-:S06]  /*04c0*/  DSETP.GEU.AND P5, PT, R24, R10, PT ;  /* 0x0000000a1800722a */ /* 0x000fcc0003fae000 */
[----:B------:R-:W-:Y:S02]  /*04d0*/  FSEL R10, R24, R10, !P5 ;  /* 0x0000000a180a7208 */ /* 0x000fe40006800000 */
[----:B------:R-:W-:Y:S02]  /*04e0*/  FSEL R11, R25, R11, !P5 ;  /* 0x0000000b190b7208 */ /* 0x000fe40006800000 */
[----:B------:R-:W5:Y:S04]  /*04f0*/  LDG.E.64 R24, desc[UR12][R14.64+0x10] ;  /* 0x0000100c0e187981 */ /* 0x000f68000c1e1b00 */
[----:B------:R-:W-:-:S06]  /*0500*/  DSETP.GEU.AND P6, PT, R20, R10, PT ;  /* 0x0000000a1400722a */ /* 0x000fcc0003fce000 */
[----:B------:R-:W-:Y:S02]  /*0510*/  FSEL R10, R20, R10, !P6 ;  /* 0x0000000a140a7208 */ /* 0x000fe40007000000 */
[----:B------:R-:W-:Y:S02]  /*0520*/  FSEL R11, R21, R11, !P6 ;  /* 0x0000000b150b7208 */ /* 0x000fe40007000000 */
[----:B------:R-:W5:Y:S01]  /*0530*/  LDG.E.64 R20, desc[UR12][R6.64+0x10] ;  /* 0x0000100c06147981 */ /* 0x000f62000c1e1b00 */
[----:B--2---:R-:W-:-:S08]  /*0540*/  DADD R16, -R8, R16 ;  /* 0x0000000008107229 */ /* 0x004fd00000000110 */
[----:B------:R-:W-:Y:S02]  /*0550*/  DMUL R16, R16, R16 ;  /* 0x0000001010107228 */ /* 0x000fe40000000000 */
[----:B---3--:R-:W-:Y:S02]  /*0560*/  DADD R12, -R8, R12 ;  /* 0x00000000080c7229 */ /* 0x008fe4000000010c */
[C---:B----4-:R-:W-:Y:S02]  /*0570*/  DADD R22, -R4.reuse, R22 ;  /* 0x0000000004167229 */ /* 0x050fe40000000116 */
[----:B-----5:R-:W-:-:S04]  /*0580*/  DADD R18, -R4, R18 ;  /* 0x0000000004127229 */ /* 0x020fc80000000112 */
[----:B------:R-:W-:Y:S02]  /*0590*/  DMUL R12, R12, R12 ;  /* 0x0000000c0c0c7228 */ /* 0x000fe40000000000 */
[----:B------:R-:W-:Y:S01]  /*05a0*/  DFMA R22, R22, R22, R16 ;  /* 0x000000161616722b */ /* 0x000fe20000000010 */
[----:B------:R-:W2:Y:S05]  /*05b0*/  LDG.E.64 R16, desc[UR12][R14.64+0x18] ;  /* 0x0000180c0e107981 */ /* 0x000eaa000c1e1b00 */
[----:B------:R-:W-:Y:S01]  /*05c0*/  DFMA R12, R18, R18, R12 ;  /* 0x00000012120c722b */ /* 0x000fe2000000000c */
[----:B------:R0:W3:Y:S01]  /*05d0*/  LDG.E.64 R18, desc[UR12][R6.64+0x18] ;  /* 0x0000180c06127981 */ /* 0x0000e2000c1e1b00 */
[----:B------:R-:W-:-:S02]  /*05e0*/  DSETP.GEU.AND P2, PT, R22, R10, PT ;  /* 0x0000000a1600722a */ /* 0x000fc40003f4e000 */
[----:B------:R-:W-:-:S04]  /*05f0*/  DADD R24, -R8, R24 ;  /* 0x0000000008187229 */ /* 0x000fc80000000118 */
[----:B------:R-:W-:Y:S02]  /*0600*/  FSEL R10, R22, R10, !P2 ;  /* 0x0000000a160a7208 */ /* 0x000fe40005000000 */
[----:B------:R-:W-:Y:S02]  /*0610*/  FSEL R11, R23, R11, !P2 ;  /* 0x0000000b170b7208 */ /* 0x000fe40005000000 */
[----:B------:R-:W-:Y:S02]  /*0620*/  DMUL R24, R24, R24 ;  /* 0x0000001818187228 */ /* 0x000fe40000000000 */
[----:B------:R-:W-:Y:S02]  /*0630*/  DADD R20, -R4, R20 ;  /* 0x0000000004147229 */ /* 0x000fe40000000114 */
[----:B------:R-:W-:-:S06]  /*0640*/  DSETP.GEU.AND P1, PT, R12, R10, PT ;  /* 0x0000000a0c00722a */ /* 0x000fcc0003f2e000 */
[----:B------:R-:W-:Y:S01]  /*0650*/  DFMA R24, R20, R20, R24 ;  /* 0x000000141418722b */ /* 0x000fe20000000018 */
[----:B------:R-:W-:Y:S02]  /*0660*/  FSEL R10, R12, R10, !P1 ;  /* 0x0000000a0c0a7208 */ /* 0x000fe40004800000 */
[----:B------:R-:W-:-:S06]  /*0670*/  FSEL R11, R13, R11, !P1 ;  /* 0x0000000b0d0b7208 */ /* 0x000fcc0004800000 */
[----:B------:R-:W-:Y:S01]  /*0680*/  DSETP.GEU.AND P0, PT, R24, R10, PT ;  /* 0x0000000a1800722a */ /* 0x000fe20003f0e000 */
[----:B------:R-:W-:-:S05]  /*0690*/  SEL R3, R26, R3, !P3 ;  /* 0x000000031a037207 */ /* 0x000fca0005800000 */
[----:B------:R-:W-:Y:S02]  /*06a0*/  FSEL R10, R24, R10, !P0 ;  /* 0x0000000a180a7208 */ /* 0x000fe40004000000 */
[----:B------:R-:W-:Y:S01]  /*06b0*/  FSEL R11, R25, R11, !P0 ;  /* 0x0000000b190b7208 */ /* 0x000fe20004000000 */
[C---:B------:R-:W-:Y:S02]  /*06c0*/  @!P4 VIADD R3, R26.reuse, 0x1 ;  /* 0x000000011a03c836 */ /* 0x040fe40000000000 */
[C---:B------:R-:W-:Y:S01]  /*06d0*/  @!P5 VIADD R3, R26.reuse, 0x2 ;  /* 0x000000021a03d836 */ /* 0x040fe20000000000 */
[C---:B------:R-:W-:Y:S01]  /*06e0*/  @!P6 IADD3 R3, PT, PT, R26.reuse, 0x3, RZ ;  /* 0x000000031a03e810 */ /* 0x040fe20007ffe0ff */
[C---:B------:R-:W-:Y:S02]  /*06f0*/  @!P2 VIADD R3, R26.reuse, 0x4 ;  /* 0x000000041a03a836 */ /* 0x040fe40000000000 */
[C---:B------:R-:W-:Y:S02]  /*0700*/  @!P1 VIADD R3, R26.reuse, 0x5 ;  /* 0x000000051a039836 */ /* 0x040fe40000000000 */
[----:B------:R-:W-:Y:S01]  /*0710*/  @!P0 VIADD R3, R26, 0x6 ;  /* 0x000000061a038836 */ /* 0x000fe20000000000 */
[----:B0-----:R-:W-:-:S02]  /*0720*/  IADD3 R6, P1, PT, R6, 0x40, RZ ;  /* 0x0000004006067810 */ /* 0x001fc40007f3e0ff */
[----:B------:R-:W-:-:S03]  /*0730*/  IADD3 R14, P2, PT, R14, 0x40, RZ ;  /* 0x000000400e0e7810 */ /* 0x000fc60007f5e0ff */
[----:B------:R-:W-:Y:S02]  /*0740*/  IMAD.X R7, RZ, RZ, R7, P1 ;  /* 0x000000ffff077224 */ /* 0x000fe400008e0607 */
[----:B------:R-:W-:Y:S01]  /*0750*/  IMAD.X R15, RZ, RZ, R15, P2 ;  /* 0x000000ffff0f7224 */ /* 0x000fe200010e060f */
[----:B--2---:R-:W-:Y:S02]  /*0760*/  DADD R16, -R8, R16 ;  /* 0x0000000008107229 */ /* 0x004fe40000000110 */
[----:B---3--:R-:W-:-:S06]  /*0770*/  DADD R18, -R4, R18 ;  /* 0x0000000004127229 */ /* 0x008fcc0000000112 */
[----:B------:R-:W-:-:S08]  /*0780*/  DMUL R12, R16, R16 ;  /* 0x00000010100c7228 */ /* 0x000fd00000000000 */
[----:B------:R-:W-:-:S08]  /*0790*/  DFMA R12, R18, R18, R12 ;  /* 0x00000012120c722b */ /* 0x000fd0000000000c */
[----:B------:R-:W-:-:S14]  /*07a0*/  DSETP.GEU.AND P3, PT, R12, R10, PT ;  /* 0x0000000a0c00722a */ /* 0x000fdc0003f6e000 */
[C---:B------:R-:W-:Y:S02]  /*07b0*/  @!P3 VIADD R3, R26.reuse, 0x7 ;  /* 0x000000071a03b836 */ /* 0x040fe40000000000 */
[----:B------:R-:W-:-:S05]  /*07c0*/  VIADD R26, R26, 0x8 ;  /* 0x000000081a1a7836 */ /* 0x000fca0000000000 */
[----:B------:R-:W-:Y:S02]  /*07d0*/  ISETP.NE.AND P0, PT, R26, R2, PT ;  /* 0x000000021a00720c */ /* 0x000fe40003f05270 */
[----:B------:R-:W-:Y:S02]  /*07e0*/  FSEL R10, R12, R10, !P3 ;  /* 0x0000000a0c0a7208 */ /* 0x000fe40005800000 */
[----:B------:R-:W-:-:S09]  /*07f0*/  FSEL R11, R13, R11, !P3 ;  /* 0x0000000b0d0b7208 */ /* 0x000fd20005800000 */
[----:B------:R-:W-:Y:S05]  /*0800*/  @P0 BRA `(.L_x_13) ;  /* 0xfffffff800a40947 */ /* 0x000fea000383ffff */
.L_x_12:
[----:B------:R-:W-:Y:S05]  /*0810*/  BRA.U !UP0, `(.L_x_11) ;  /* 0x0000000508707547 */ /* 0x000fea000b800000 */
[----:B------:R-:W-:Y:S02]  /*0820*/  UISETP.GE.U32.AND UP0, UPT, UR9, 0x4, UPT ;  /* 0x000000040900788c */ /* 0x000fe4000bf06070 */
[----:B------:R-:W-:-:S04]  /*0830*/  ULOP3.LUT UR5, UR8, 0x3, URZ, 0xc0, !UPT ;  /* 0x0000000308057892 */ /* 0x000fc8000f8ec0ff */
[----:B------:R-:W-:-:S03]  /*0840*/  UISETP.NE.AND UP1, UPT, UR5, URZ, UPT ;  /* 0x000000ff0500728c */ /* 0x000fc6000bf25270 */
[----:B------:R-:W-:Y:S08]  /*0850*/  BRA.U !UP0, `(.L_x_14) ;  /* 0x0000000108b47547 */ /* 0x000ff0000b800000 */
[----:B------:R-:W2:Y:S08]  /*0860*/  LDC.64 R28, c[0x0][0x3a0] ;  /* 0x0000e800ff1c7b82 */ /* 0x000eb00000000a00 */
[----:B------:R-:W3:Y:S01]  /*0870*/  LDC.64 R26, c[0x0][0x398] ;  /* 0x0000e600ff1a7b82 */ /* 0x000ee20000000a00 */
[----:B--2---:R-:W-:-:S05]  /*0880*/  IMAD.WIDE.U32 R28, R2, 0x8, R28 ;  /* 0x00000008021c7825 */ /* 0x004fca00078e001c */
[----:B------:R-:W1:Y:S01]  /*0890*/  LDG.E.64 R24, desc[UR12][R28.64] ;  /* 0x0000000c1c187981 */ /* 0x000e62000c1e1b00 */
[----:B---3--:R-:W-:-:S03]  /*08a0*/  IMAD.WIDE.U32 R26, R2, 0x8, R26 ;  /* 0x00000008021a7825 */ /* 0x008fc600078e001a */
[----:B------:R-:W2:Y:S04]  /*08b0*/  LDG.E.64 R22, desc[UR12][R28.64+0x8] ;  /* 0x0000080c1c167981 */ /* 0x000ea8000c1e1b00 */
[----:B------:R-:W0:Y:S04]  /*08c0*/  LDG.E.64 R20, desc[UR12][R26.64] ;  /* 0x0000000c1a147981 */ /* 0x000e28000c1e1b00 */
[----:B------:R-:W3:Y:S04]  /*08d0*/  LDG.E.64 R6, desc[UR12][R26.64+0x8] ;  /* 0x0000080c1a067981 */ /* 0x000ee8000c1e1b00 */
[----:B------:R-:W4:Y:S04]  /*08e0*/  LDG.E.64 R16, desc[UR12][R28.64+0x10] ;  /* 0x0000100c1c107981 */ /* 0x000f28000c1e1b00 */
[----:B------:R-:W5:Y:S04]  /*08f0*/  LDG.E.64 R18, desc[UR12][R26.64+0x10] ;  /* 0x0000100c1a127981 */ /* 0x000f68000c1e1b00 */
[----:B------:R-:W5:Y:S04]  /*0900*/  LDG.E.64 R12, desc[UR12][R28.64+0x18] ;  /* 0x0000180c1c0c7981 */ /* 0x000f68000c1e1b00 */
[----:B------:R-:W5:Y:S01]  /*0910*/  LDG.E.64 R14, desc[UR12][R26.64+0x18] ;  /* 0x0000180c1a0e7981 */ /* 0x000f62000c1e1b00 */
[----:B-1----:R-:W-:-:S02]  /*0920*/  DADD R24, -R8, R24 ;  /* 0x0000000008187229 */ /* 0x002fc40000000118 */
[----:B--2---:R-:W-:Y:S02]  /*0930*/  DADD R22, -R8, R22 ;  /* 0x0000000008167229 */ /* 0x004fe40000000116 */
[----:B0-----:R-:W-:-:S04]  /*0940*/  DADD R20, -R4, R20 ;  /* 0x0000000004147229 */ /* 0x001fc80000000114 */
[----:B------:R-:W-:Y:S02]  /*0950*/  DMUL R24, R24, R24 ;  /* 0x0000001818187228 */ /* 0x000fe40000000000 */
[----:B---3--:R-:W-:Y:S02]  /*0960*/  DADD R6, -R4, R6 ;  /* 0x0000000004067229 */ /* 0x008fe40000000106 */
[----:B------:R-:W-:-:S04]  /*0970*/  DMUL R22, R22, R22 ;  /* 0x0000001616167228 */ /* 0x000fc80000000000 */
[----:B------:R-:W-:Y:S02]  /*0980*/  DFMA R24, R20, R20, R24 ;  /* 0x000000141418722b */ /* 0x000fe40000000018 */
[----:B----4-:R-:W-:Y:S02]  /*0990*/  DADD R16, -R8, R16 ;  /* 0x0000000008107229 */ /* 0x010fe40000000110 */
[----:B------:R-:W-:-:S04]  /*09a0*/  DFMA R6, R6, R6, R22 ;  /* 0x000000060606722b */ /* 0x000fc80000000016 */
[----:B------:R-:W-:Y:S02]  /*09b0*/  DSETP.GEU.AND P0, PT, R24, R10, PT ;  /* 0x0000000a1800722a */ /* 0x000fe40003f0e000 */
[----:B-----5:R-:W-:Y:S02]  /*09c0*/  DADD R18, -R4, R18 ;  /* 0x0000000004127229 */ /* 0x020fe40000000112 */
[----:B------:R-:W-:Y:S02]  /*09d0*/  DMUL R16, R16, R16 ;  /* 0x0000001010107228 */ /* 0x000fe40000000000 */
[----:B------:R-:W-:Y:S02]  /*09e0*/  FSEL R10, R24, R10, !P0 ;  /* 0x0000000a180a7208 */ /* 0x000fe40004000000 */
[----:B------:R-:W-:Y:S01]  /*09f0*/  FSEL R11, R25, R11, !P0 ;  /* 0x0000000b190b7208 */ /* 0x000fe20004000000 */
[----:B------:R-:W-:-:S05]  /*0a00*/  DADD R12, -R8, R12 ;  /* 0x00000000080c7229 */ /* 0x000fca000000010c */
[----:B------:R-:W-:Y:S02]  /*0a10*/  DSETP.GEU.AND P1, PT, R6, R10, PT ;  /* 0x0000000a0600722a */ /* 0x000fe40003f2e000 */
[----:B------:R-:W-:Y:S02]  /*0a20*/  DFMA R16, R18, R18, R16 ;  /* 0x000000121210722b */ /* 0x000fe40000000010 */
[----:B------:R-:W-:Y:S02]  /*0a30*/  DADD R14, -R4, R14 ;  /* 0x00000000040e7229 */ /* 0x000fe4000000010e */
[----:B------:R-:W-:Y:S02]  /*0a40*/  FSEL R6, R6, R10, !P1 ;  /* 0x0000000a06067208 */ /* 0x000fe40004800000 */
[----:B------:R-:W-:Y:S01]  /*0a50*/  FSEL R7, R7, R11, !P1 ;  /* 0x0000000b07077208 */ /* 0x000fe20004800000 */
[----:B------:R-:W-:-:S05]  /*0a60*/  DMUL R12, R12, R12 ;  /* 0x0000000c0c0c7228 */ /* 0x000fca0000000000 */
[----:B------:R-:W-:-:S03]  /*0a70*/  DSETP.GEU.AND P2, PT, R16, R6, PT ;  /* 0x000000061000722a */ /* 0x000fc60003f4e000 */
[----:B------:R-:W-:-:S03]  /*0a80*/  DFMA R12, R14, R14, R12 ;  /* 0x0000000e0e0c722b */ /* 0x000fc6000000000c */
[----:B------:R-:W-:Y:S02]  /*0a90*/  FSEL R6, R16, R6, !P2 ;  /* 0x0000000610067208 */ /* 0x000fe40005000000 */
[----:B------:R-:W-:-:S06]  /*0aa0*/  FSEL R7, R17, R7, !P2 ;  /* 0x0000000711077208 */ /* 0x000fcc0005000000 */
[----:B------:R-:W-:Y:S01]  /*0ab0*/  DSETP.GEU.AND P3, PT, R12, R6, PT ;  /* 0x000000060c00722a */ /* 0x000fe20003f6e000 */
[C---:B------:R-:W-:Y:S02]  /*0ac0*/  SEL R3, R2.reuse, R3, !P0 ;  /* 0x0000000302037207 */ /* 0x040fe40004000000 */
[C---:B------:R-:W-:Y:S01]  /*0ad0*/  @!P1 IADD3 R3, PT, PT, R2.reuse, 0x1, RZ ;  /* 0x0000000102039810 */ /* 0x040fe20007ffe0ff */
[----:B------:R-:W-:Y:S02]  /*0ae0*/  @!P2 VIADD R3, R2, 0x2 ;  /* 0x000000020203a836 */ /* 0x000fe40000000000 */
[----:B------:R-:W-:Y:S02]  /*0af0*/  FSEL R10, R12, R6, !P3 ;  /* 0x000000060c0a7208 */ /* 0x000fe40005800000 */
[----:B------:R-:W-:-:S06]  /*0b00*/  FSEL R11, R13, R7, !P3 ;  /* 0x000000070d0b7208 */ /* 0x000fcc0005800000 */
[C---:B------:R-:W-:Y:S02]  /*0b10*/  @!P3 VIADD R3, R2.reuse, 0x3 ;  /* 0x000000030203b836 */ /* 0x040fe40000000000 */
[----:B------:R-:W-:-:S07]  /*0b20*/  VIADD R2, R2, 0x4 ;  /* 0x0000000402027836 */ /* 0x000fce0000000000 */
.L_x_14:
[----:B------:R-:W-:Y:S05]  /*0b30*/  BRA.U !UP1, `(.L_x_11) ;  /* 0x0000000109a87547 */ /* 0x000fea000b800000 */
[----:B------:R-:W-:Y:S02]  /*0b40*/  UISETP.NE.AND UP0, UPT, UR5, 0x1, UPT ;  /* 0x000000010500788c */ /* 0x000fe4000bf05270 */
[----:B------:R-:W-:-:S04]  /*0b50*/  ULOP3.LUT UR4, UR8, 0x1, URZ, 0xc0, !UPT ;  /* 0x0000000108047892 */ /* 0x000fc8000f8ec0ff */
[----:B------:R-:W-:-:S03]  /*0b60*/  UISETP.NE.U32.AND UP1, UPT, UR4, 0x1, UPT ;  /* 0x000000010400788c */ /* 0x000fc6000bf25070 */
        /* <DEDUP_REMOVED lines=8> */
[----:B------:R-:W3:Y:S01]  /*0bf0*/  LDG.E.64 R6, desc[UR12][R12.64+0x8] ;  /* 0x0000080c0c067981 */ /* 0x000ee2000c1e1b00 */
[C---:B-1----:R-:W-:Y:S02]  /*0c00*/  DADD R18, -R8.reuse, R18 ;  /* 0x0000000008127229 */ /* 0x042fe40000000112 */
[----:B--2---:R-:W-:-:S02]  /*0c10*/  DADD R20, -R8, R20 ;  /* 0x0000000008147229 */ /* 0x004fc40000000114 */
[----:B0-----:R-:W-:-:S04]  /*0c20*/  DADD R14, -R4, R14 ;  /* 0x00000000040e7229 */ /* 0x001fc8000000010e */
[----:B------:R-:W-:Y:S02]  /*0c30*/  DMUL R18, R18, R18 ;  /* 0x0000001212127228 */ /* 0x000fe40000000000 */
[----:B---3--:R-:W-:Y:S02]  /*0c40*/  DADD R6, -R4, R6 ;  /* 0x0000000004067229 */ /* 0x008fe40000000106 */
[----:B------:R-:W-:-:S04]  /*0c50*/  DMUL R20, R20, R20 ;  /* 0x0000001414147228 */ /* 0x000fc80000000000 */
[----:B------:R-:W-:-:S04]  /*0c60*/  DFMA R18, R14, R14, R18 ;  /* 0x0000000e0e12722b */ /* 0x000fc80000000012 */
[----:B------:R-:W-:-:S04]  /*0c70*/  DFMA R20, R6, R6, R20 ;  /* 0x000000060614722b */ /* 0x000fc80000000014 */
[----:B------:R-:W-:-:S06]  /*0c80*/  DSETP.GEU.AND P0, PT, R18, R10, PT ;  /* 0x0000000a1200722a */ /* 0x000fcc0003f0e000 */
[----:B------:R-:W-:Y:S02]  /*0c90*/  FSEL R6, R18, R10, !P0 ;  /* 0x0000000a12067208 */ /* 0x000fe40004000000 */
[----:B------:R-:W-:-:S06]  /*0ca0*/  FSEL R7, R19, R11, !P0 ;  /* 0x0000000b13077208 */ /* 0x000fcc0004000000 */
[----:B------:R-:W-:Y:S01]  /*0cb0*/  DSETP.GEU.AND P1, PT, R20, R6, PT ;  /* 0x000000061400722a */ /* 0x000fe20003f2e000 */
[----:B------:R-:W-:-:S05]  /*0cc0*/  SEL R3, R2, R3, !P0 ;  /* 0x0000000302037207 */ /* 0x000fca0004000000 */
[----:B------:R-:W-:Y:S02]  /*0cd0*/  FSEL R10, R20, R6, !P1 ;  /* 0x00000006140a7208 */ /* 0x000fe40004800000 */
[----:B------:R-:W-:-:S06]  /*0ce0*/  FSEL R11, R21, R7, !P1 ;  /* 0x00000007150b7208 */ /* 0x000fcc0004800000 */
[C---:B------:R-:W-:Y:S02]  /*0cf0*/  @!P1 VIADD R3, R2.reuse, 0x1 ;  /* 0x0000000102039836 */ /* 0x040fe40000000000 */
[----:B------:R-:W-:-:S07]  /*0d00*/  VIADD R2, R2, 0x2 ;  /* 0x0000000202027836 */ /* 0x000fce0000000000 */
.L_x_15:
[----:B------:R-:W-:Y:S05]  /*0d10*/  BRA.U UP1, `(.L_x_11) ;  /* 0x0000000101307547 */ /* 0x000fea000b800000 */
[----:B------:R-:W2:Y:S08]  /*0d20*/  LDC.64 R12, c[0x0][0x3a0] ;  /* 0x0000e800ff0c7b82 */ /* 0x000eb00000000a00 */
[----:B------:R-:W3:Y:S01]  /*0d30*/  LDC.64 R6, c[0x0][0x398] ;  /* 0x0000e600ff067b82 */ /* 0x000ee20000000a00 */
[----:B--2---:R-:W-:-:S06]  /*0d40*/  IMAD.WIDE.U32 R12, R2, 0x8, R12 ;  /* 0x00000008020c7825 */ /* 0x004fcc00078e000c */
[----:B------:R-:W1:Y:S01]  /*0d50*/  LDG.E.64 R12, desc[UR12][R12.64] ;  /* 0x0000000c0c0c7981 */ /* 0x000e62000c1e1b00 */
[----:B---3--:R-:W-:-:S06]  /*0d60*/  IMAD.WIDE.U32 R6, R2, 0x8, R6 ;  /* 0x0000000802067825 */ /* 0x008fcc00078e0006 */
[----:B------:R-:W0:Y:S01]  /*0d70*/  LDG.E.64 R6, desc[UR12][R6.64] ;  /* 0x0000000c06067981 */ /* 0x000e22000c1e1b00 */
[----:B-1----:R-:W-:Y:S02]  /*0d80*/  DADD R8, -R8, R12 ;  /* 0x0000000008087229 */ /* 0x002fe4000000010c */
[----:B0-----:R-:W-:-:S06]  /*0d90*/  DADD R4, -R4, R6 ;  /* 0x0000000004047229 */ /* 0x001fcc0000000106 */
[----:B------:R-:W-:-:S08]  /*0da0*/  DMUL R8, R8, R8 ;  /* 0x0000000808087228 */ /* 0x000fd00000000000 */
[----:B------:R-:W-:-:S08]  /*0db0*/  DFMA R8, R4, R4, R8 ;  /* 0x000000040408722b */ /* 0x000fd00000000008 */
[----:B------:R-:W-:-:S06]  /*0dc0*/  DSETP.GEU.AND P0, PT, R8, R10, PT ;  /* 0x0000000a0800722a */ /* 0x000fcc0003f0e000 */
[----:B------:R-:W-:-:S08]  /*0dd0*/  SEL R3, R2, R3, !P0 ;  /* 0x0000000302037207 */ /* 0x000fd00004000000 */
.L_x_11:
[----:B0-----:R-:W0:Y:S02]  /*0de0*/  LDC.64 R4, c[0x0][0x390] ;  /* 0x0000e400ff047b82 */ /* 0x001e240000000a00 */
[----:B0-----:R-:W-:-:S05]  /*0df0*/  IMAD.WIDE R4, R0, 0x4, R4 ;  /* 0x0000000400047825 */ /* 0x001fca00078e0204 */
[----:B------:R-:W-:Y:S01]  /*0e00*/  STG.E desc[UR12][R4.64], R3 ;  /* 0x0000000304007986 */ /* 0x000fe2000c10190c */
[----:B------:R-:W-:Y:S05]  /*0e10*/  EXIT ;  /* 0x000000000000794d */ /* 0x000fea0003800000 */
.L_x_16:
        /* <DEDUP_REMOVED lines=14> */
.L_x_20:


//--------------------- .nv.shared.reserved.0     --------------------------
	.section	.nv.shared.reserved.0,"aw",@nobits
	.weak		__nv_reservedSMEM_offset_0_alias
	.size		__nv_reservedSMEM_offset_0_alias, 0, 64
	.other		__nv_reservedSMEM_offset_0_alias,@"STO_CUDA_RESERVED_SHARED STV_DEFAULT"
__nv_reservedSMEM_offset_0_alias:
	.zero		0
	.zero		64


//--------------------- .nv.constant0._Z16computeCentroidsiPdS_PiS_S_ --------------------------
	.section	.nv.constant0._Z16computeCentroidsiPdS_PiS_S_,"a",@progbits
	.sectionflags	@""
	.align	4
.nv.constant0._Z16computeCentroidsiPdS_PiS_S_:
	.zero		944


//--------------------- .nv.constant0._Z12updateKernelPiS_S_iiPdS0_S_ --------------------------
	.section	.nv.constant0._Z12updateKernelPiS_S_iiPdS0_S_,"a",@progbits
	.sectionflags	@""
	.align	4
.nv.constant0._Z12updateKernelPiS_S_iiPdS0_S_:
	.zero		952


//--------------------- .nv.constant0._Z12assignKernelPiS_S_PdS0_ii --------------------------
	.section	.nv.constant0._Z12assignKernelPiS_S_PdS0_ii,"a",@progbits
	.sectionflags	@""
	.align	4
.nv.constant0._Z12assignKernelPiS_S_PdS0_ii:
	.zero		944


//--------------------- SYMBOLS --------------------------

	.type		.nv.reservedSmem.offset0,@object
	.size		.nv.reservedSmem.offset0,0x4
